//
// Generated by NVIDIA NVVM Compiler
//
// Compiler Build ID: CL-36424714
// Cuda compilation tools, release 13.0, V13.0.88
// Based on NVVM 20.0.0
//

.version 9.0
.target sm_100
.address_size 64

	// .globl	_Z12solutionEvalP8BuildingPK7Antennai

.visible .entry _Z12solutionEvalP8BuildingPK7Antennai(
	.param .u64 .ptr .align 1 _Z12solutionEvalP8BuildingPK7Antennai_param_0,
	.param .u64 .ptr .align 1 _Z12solutionEvalP8BuildingPK7Antennai_param_1,
	.param .u32 _Z12solutionEvalP8BuildingPK7Antennai_param_2
)
{
	.reg .pred 	%p<70>;
	.reg .b32 	%r<290>;
	.reg .b64 	%rd<105>;

	ld.param.u64 	%rd53, [_Z12solutionEvalP8BuildingPK7Antennai_param_0];
	ld.param.u64 	%rd54, [_Z12solutionEvalP8BuildingPK7Antennai_param_1];
	ld.param.u32 	%r60, [_Z12solutionEvalP8BuildingPK7Antennai_param_2];
	cvta.to.global.u64 	%rd1, %rd54;
	cvta.to.global.u64 	%rd55, %rd53;
	mov.u32 	%r63, %ctaid.x;
	mov.u32 	%r64, %ntid.x;
	mov.u32 	%r65, %tid.x;
	mad.lo.s32 	%r66, %r63, %r64, %r65;
	mul.wide.s32 	%rd56, %r66, 24;
	add.s64 	%rd2, %rd55, %rd56;
	ld.global.u32 	%r1, [%rd2];
	ld.global.u32 	%r2, [%rd2+4];
	ld.global.u32 	%r3, [%rd2+8];
	ld.global.u32 	%r4, [%rd2+12];
	cvt.s64.s32 	%rd3, %r60;
	setp.eq.s32 	%p1, %r60, 0;
	mov.b32 	%r267, -1;
	mov.b32 	%r288, 0;
	@%p1 bra 	$L__BB0_42;
	setp.lt.u32 	%p2, %r60, 8;
	mov.b32 	%r267, -1;
	mov.b64 	%rd97, 0;
	mov.u64 	%rd81, %rd97;
	@%p2 bra 	$L__BB0_20;
	and.b64  	%rd97, %rd3, -8;
	mov.b32 	%r267, -1;
	mov.b64 	%rd79, 0;
	mov.u64 	%rd81, %rd79;
$L__BB0_3:
	.pragma "nounroll";
	mad.lo.s64 	%rd7, %rd79, 20, %rd1;
	ld.global.u32 	%r70, [%rd7];
	ld.global.u32 	%r71, [%rd7+12];
	ld.global.u32 	%r72, [%rd7+16];
	sub.s32 	%r73, %r1, %r71;
	abs.s32 	%r74, %r73;
	sub.s32 	%r75, %r2, %r72;
	abs.s32 	%r76, %r75;
	add.s32 	%r6, %r76, %r74;
	setp.gt.s32 	%p3, %r6, %r70;
	@%p3 bra 	$L__BB0_5;
	ld.global.u32 	%r77, [%rd7+4];
	mul.lo.s32 	%r78, %r77, %r4;
	mul.lo.s32 	%r79, %r6, %r3;
	sub.s32 	%r80, %r78, %r79;
	cvt.s64.s32 	%rd60, %r80;
	setp.lt.s64 	%p4, %rd81, %rd60;
	setp.eq.s32 	%p5, %r267, -1;
	or.pred  	%p6, %p5, %p4;
	cvt.u32.u64 	%r81, %rd79;
	selp.b64 	%rd81, %rd60, %rd81, %p6;
	selp.b32 	%r267, %r81, %r267, %p6;
$L__BB0_5:
	ld.global.u32 	%r82, [%rd7+20];
	ld.global.u32 	%r83, [%rd7+32];
	ld.global.u32 	%r84, [%rd7+36];
	sub.s32 	%r85, %r1, %r83;
	abs.s32 	%r86, %r85;
	sub.s32 	%r87, %r2, %r84;
	abs.s32 	%r88, %r87;
	add.s32 	%r9, %r88, %r86;
	setp.gt.s32 	%p7, %r9, %r82;
	@%p7 bra 	$L__BB0_7;
	ld.global.u32 	%r89, [%rd7+24];
	mul.lo.s32 	%r90, %r89, %r4;
	mul.lo.s32 	%r91, %r9, %r3;
	sub.s32 	%r92, %r90, %r91;
	cvt.s64.s32 	%rd61, %r92;
	setp.lt.s64 	%p8, %rd81, %rd61;
	setp.eq.s32 	%p9, %r267, -1;
	or.pred  	%p10, %p9, %p8;
	cvt.u32.u64 	%r93, %rd79;
	add.s32 	%r94, %r93, 1;
	selp.b64 	%rd81, %rd61, %rd81, %p10;
	selp.b32 	%r267, %r94, %r267, %p10;
$L__BB0_7:
	ld.global.u32 	%r95, [%rd7+40];
	ld.global.u32 	%r96, [%rd7+52];
	ld.global.u32 	%r97, [%rd7+56];
	sub.s32 	%r98, %r1, %r96;
	abs.s32 	%r99, %r98;
	sub.s32 	%r100, %r2, %r97;
	abs.s32 	%r101, %r100;
	add.s32 	%r12, %r101, %r99;
	setp.gt.s32 	%p11, %r12, %r95;
	@%p11 bra 	$L__BB0_9;
	ld.global.u32 	%r102, [%rd7+44];
	mul.lo.s32 	%r103, %r102, %r4;
	mul.lo.s32 	%r104, %r12, %r3;
	sub.s32 	%r105, %r103, %r104;
	cvt.s64.s32 	%rd62, %r105;
	setp.lt.s64 	%p12, %rd81, %rd62;
	setp.eq.s32 	%p13, %r267, -1;
	or.pred  	%p14, %p13, %p12;
	cvt.u32.u64 	%r106, %rd79;
	add.s32 	%r107, %r106, 2;
	selp.b64 	%rd81, %rd62, %rd81, %p14;
	selp.b32 	%r267, %r107, %r267, %p14;
$L__BB0_9:
	ld.global.u32 	%r108, [%rd7+60];
	ld.global.u32 	%r109, [%rd7+72];
	ld.global.u32 	%r110, [%rd7+76];
	sub.s32 	%r111, %r1, %r109;
	abs.s32 	%r112, %r111;
	sub.s32 	%r113, %r2, %r110;
	abs.s32 	%r114, %r113;
	add.s32 	%r15, %r114, %r112;
	setp.gt.s32 	%p15, %r15, %r108;
	@%p15 bra 	$L__BB0_11;
	ld.global.u32 	%r115, [%rd7+64];
	mul.lo.s32 	%r116, %r115, %r4;
	mul.lo.s32 	%r117, %r15, %r3;
	sub.s32 	%r118, %r116, %r117;
	cvt.s64.s32 	%rd63, %r118;
	setp.lt.s64 	%p16, %rd81, %rd63;
	setp.eq.s32 	%p17, %r267, -1;
	or.pred  	%p18, %p17, %p16;
	cvt.u32.u64 	%r119, %rd79;
	add.s32 	%r120, %r119, 3;
	selp.b64 	%rd81, %rd63, %rd81, %p18;
	selp.b32 	%r267, %r120, %r267, %p18;
$L__BB0_11:
	ld.global.u32 	%r121, [%rd7+80];
	ld.global.u32 	%r122, [%rd7+92];
	ld.global.u32 	%r123, [%rd7+96];
	sub.s32 	%r124, %r1, %r122;
	abs.s32 	%r125, %r124;
	sub.s32 	%r126, %r2, %r123;
	abs.s32 	%r127, %r126;
	add.s32 	%r18, %r127, %r125;
	setp.gt.s32 	%p19, %r18, %r121;
	@%p19 bra 	$L__BB0_13;
	ld.global.u32 	%r128, [%rd7+84];
	mul.lo.s32 	%r129, %r128, %r4;
	mul.lo.s32 	%r130, %r18, %r3;
	sub.s32 	%r131, %r129, %r130;
	cvt.s64.s32 	%rd64, %r131;
	setp.lt.s64 	%p20, %rd81, %rd64;
	setp.eq.s32 	%p21, %r267, -1;
	or.pred  	%p22, %p21, %p20;
	cvt.u32.u64 	%r132, %rd79;
	add.s32 	%r133, %r132, 4;
	selp.b64 	%rd81, %rd64, %rd81, %p22;
	selp.b32 	%r267, %r133, %r267, %p22;
$L__BB0_13:
	ld.global.u32 	%r134, [%rd7+100];
	ld.global.u32 	%r135, [%rd7+112];
	ld.global.u32 	%r136, [%rd7+116];
	sub.s32 	%r137, %r1, %r135;
	abs.s32 	%r138, %r137;
	sub.s32 	%r139, %r2, %r136;
	abs.s32 	%r140, %r139;
	add.s32 	%r21, %r140, %r138;
	setp.gt.s32 	%p23, %r21, %r134;
	@%p23 bra 	$L__BB0_15;
	ld.global.u32 	%r141, [%rd7+104];
	mul.lo.s32 	%r142, %r141, %r4;
	mul.lo.s32 	%r143, %r21, %r3;
	sub.s32 	%r144, %r142, %r143;
	cvt.s64.s32 	%rd65, %r144;
	setp.lt.s64 	%p24, %rd81, %rd65;
	setp.eq.s32 	%p25, %r267, -1;
	or.pred  	%p26, %p25, %p24;
	cvt.u32.u64 	%r145, %rd79;
	add.s32 	%r146, %r145, 5;
	selp.b64 	%rd81, %rd65, %rd81, %p26;
	selp.b32 	%r267, %r146, %r267, %p26;
$L__BB0_15:
	ld.global.u32 	%r147, [%rd7+120];
	ld.global.u32 	%r148, [%rd7+132];
	ld.global.u32 	%r149, [%rd7+136];
	sub.s32 	%r150, %r1, %r148;
	abs.s32 	%r151, %r150;
	sub.s32 	%r152, %r2, %r149;
	abs.s32 	%r153, %r152;
	add.s32 	%r24, %r153, %r151;
	setp.gt.s32 	%p27, %r24, %r147;
	@%p27 bra 	$L__BB0_17;
	ld.global.u32 	%r154, [%rd7+124];
	mul.lo.s32 	%r155, %r154, %r4;
	mul.lo.s32 	%r156, %r24, %r3;
	sub.s32 	%r157, %r155, %r156;
	cvt.s64.s32 	%rd66, %r157;
	setp.lt.s64 	%p28, %rd81, %rd66;
	setp.eq.s32 	%p29, %r267, -1;
	or.pred  	%p30, %p29, %p28;
	cvt.u32.u64 	%r158, %rd79;
	add.s32 	%r159, %r158, 6;
	selp.b64 	%rd81, %rd66, %rd81, %p30;
	selp.b32 	%r267, %r159, %r267, %p30;
$L__BB0_17:
	ld.global.u32 	%r160, [%rd7+140];
	ld.global.u32 	%r161, [%rd7+152];
	ld.global.u32 	%r162, [%rd7+156];
	sub.s32 	%r163, %r1, %r161;
	abs.s32 	%r164, %r163;
	sub.s32 	%r165, %r2, %r162;
	abs.s32 	%r166, %r165;
	add.s32 	%r27, %r166, %r164;
	setp.gt.s32 	%p31, %r27, %r160;
	@%p31 bra 	$L__BB0_19;
	ld.global.u32 	%r167, [%rd7+144];
	mul.lo.s32 	%r168, %r167, %r4;
	mul.lo.s32 	%r169, %r27, %r3;
	sub.s32 	%r170, %r168, %r169;
	cvt.s64.s32 	%rd67, %r170;
	setp.lt.s64 	%p32, %rd81, %rd67;
	setp.eq.s32 	%p33, %r267, -1;
	or.pred  	%p34, %p33, %p32;
	cvt.u32.u64 	%r171, %rd79;
	add.s32 	%r172, %r171, 7;
	selp.b64 	%rd81, %rd67, %rd81, %p34;
	selp.b32 	%r267, %r172, %r267, %p34;
$L__BB0_19:
	add.s64 	%rd79, %rd79, 8;
	setp.ne.s64 	%p35, %rd79, %rd97;
	@%p35 bra 	$L__BB0_3;
$L__BB0_20:
	and.b32  	%r173, %r60, 7;
	setp.eq.s32 	%p36, %r173, 0;
	@%p36 bra 	$L__BB0_41;
	and.b64  	%rd69, %rd3, 7;
	add.s64 	%rd70, %rd69, -1;
	setp.lt.u64 	%p37, %rd70, 3;
	@%p37 bra 	$L__BB0_31;
	mad.lo.s64 	%rd28, %rd97, 20, %rd1;
	ld.global.u32 	%r175, [%rd28];
	ld.global.u32 	%r176, [%rd28+12];
	ld.global.u32 	%r177, [%rd28+16];
	sub.s32 	%r178, %r1, %r176;
	abs.s32 	%r179, %r178;
	sub.s32 	%r180, %r2, %r177;
	abs.s32 	%r181, %r180;
	add.s32 	%r32, %r181, %r179;
	setp.gt.s32 	%p38, %r32, %r175;
	@%p38 bra 	$L__BB0_24;
	ld.global.u32 	%r182, [%rd28+4];
	mul.lo.s32 	%r183, %r182, %r4;
	mul.lo.s32 	%r184, %r32, %r3;
	sub.s32 	%r185, %r183, %r184;
	cvt.s64.s32 	%rd71, %r185;
	setp.lt.s64 	%p39, %rd81, %rd71;
	setp.eq.s32 	%p40, %r267, -1;
	or.pred  	%p41, %p40, %p39;
	cvt.u32.u64 	%r186, %rd97;
	selp.b64 	%rd81, %rd71, %rd81, %p41;
	selp.b32 	%r267, %r186, %r267, %p41;
$L__BB0_24:
	ld.global.u32 	%r187, [%rd28+20];
	ld.global.u32 	%r188, [%rd28+32];
	ld.global.u32 	%r189, [%rd28+36];
	sub.s32 	%r190, %r1, %r188;
	abs.s32 	%r191, %r190;
	sub.s32 	%r192, %r2, %r189;
	abs.s32 	%r193, %r192;
	add.s32 	%r35, %r193, %r191;
	setp.gt.s32 	%p42, %r35, %r187;
	@%p42 bra 	$L__BB0_26;
	ld.global.u32 	%r194, [%rd28+24];
	mul.lo.s32 	%r195, %r194, %r4;
	mul.lo.s32 	%r196, %r35, %r3;
	sub.s32 	%r197, %r195, %r196;
	cvt.s64.s32 	%rd72, %r197;
	setp.lt.s64 	%p43, %rd81, %rd72;
	setp.eq.s32 	%p44, %r267, -1;
	or.pred  	%p45, %p44, %p43;
	cvt.u32.u64 	%r198, %rd97;
	add.s32 	%r199, %r198, 1;
	selp.b64 	%rd81, %rd72, %rd81, %p45;
	selp.b32 	%r267, %r199, %r267, %p45;
$L__BB0_26:
	ld.global.u32 	%r200, [%rd28+40];
	ld.global.u32 	%r201, [%rd28+52];
	ld.global.u32 	%r202, [%rd28+56];
	sub.s32 	%r203, %r1, %r201;
	abs.s32 	%r204, %r203;
	sub.s32 	%r205, %r2, %r202;
	abs.s32 	%r206, %r205;
	add.s32 	%r38, %r206, %r204;
	setp.gt.s32 	%p46, %r38, %r200;
	@%p46 bra 	$L__BB0_28;
	ld.global.u32 	%r207, [%rd28+44];
	mul.lo.s32 	%r208, %r207, %r4;
	mul.lo.s32 	%r209, %r38, %r3;
	sub.s32 	%r210, %r208, %r209;
	cvt.s64.s32 	%rd73, %r210;
	setp.lt.s64 	%p47, %rd81, %rd73;
	setp.eq.s32 	%p48, %r267, -1;
	or.pred  	%p49, %p48, %p47;
	cvt.u32.u64 	%r211, %rd97;
	add.s32 	%r212, %r211, 2;
	selp.b64 	%rd81, %rd73, %rd81, %p49;
	selp.b32 	%r267, %r212, %r267, %p49;
$L__BB0_28:
	ld.global.u32 	%r213, [%rd28+60];
	ld.global.u32 	%r214, [%rd28+72];
	ld.global.u32 	%r215, [%rd28+76];
	sub.s32 	%r216, %r1, %r214;
	abs.s32 	%r217, %r216;
	sub.s32 	%r218, %r2, %r215;
	abs.s32 	%r219, %r218;
	add.s32 	%r41, %r219, %r217;
	setp.gt.s32 	%p50, %r41, %r213;
	@%p50 bra 	$L__BB0_30;
	ld.global.u32 	%r220, [%rd28+64];
	mul.lo.s32 	%r221, %r220, %r4;
	mul.lo.s32 	%r222, %r41, %r3;
	sub.s32 	%r223, %r221, %r222;
	cvt.s64.s32 	%rd74, %r223;
	setp.lt.s64 	%p51, %rd81, %rd74;
	setp.eq.s32 	%p52, %r267, -1;
	or.pred  	%p53, %p52, %p51;
	cvt.u32.u64 	%r224, %rd97;
	add.s32 	%r225, %r224, 3;
	selp.b64 	%rd81, %rd74, %rd81, %p53;
	selp.b32 	%r267, %r225, %r267, %p53;
$L__BB0_30:
	add.s64 	%rd97, %rd97, 4;
$L__BB0_31:
	and.b32  	%r227, %r60, 3;
	setp.eq.s32 	%p54, %r227, 0;
	@%p54 bra 	$L__BB0_41;
	setp.eq.s32 	%p55, %r227, 1;
	@%p55 bra 	$L__BB0_38;
	mad.lo.s64 	%rd41, %rd97, 20, %rd1;
	ld.global.u32 	%r228, [%rd41];
	ld.global.u32 	%r229, [%rd41+12];
	ld.global.u32 	%r230, [%rd41+16];
	sub.s32 	%r231, %r1, %r229;
	abs.s32 	%r232, %r231;
	sub.s32 	%r233, %r2, %r230;
	abs.s32 	%r234, %r233;
	add.s32 	%r46, %r234, %r232;
	setp.gt.s32 	%p56, %r46, %r228;
	@%p56 bra 	$L__BB0_35;
	ld.global.u32 	%r235, [%rd41+4];
	mul.lo.s32 	%r236, %r235, %r4;
	mul.lo.s32 	%r237, %r46, %r3;
	sub.s32 	%r238, %r236, %r237;
	cvt.s64.s32 	%rd76, %r238;
	setp.lt.s64 	%p57, %rd81, %rd76;
	setp.eq.s32 	%p58, %r267, -1;
	or.pred  	%p59, %p58, %p57;
	cvt.u32.u64 	%r239, %rd97;
	selp.b64 	%rd81, %rd76, %rd81, %p59;
	selp.b32 	%r267, %r239, %r267, %p59;
$L__BB0_35:
	ld.global.u32 	%r240, [%rd41+20];
	ld.global.u32 	%r241, [%rd41+32];
	ld.global.u32 	%r242, [%rd41+36];
	sub.s32 	%r243, %r1, %r241;
	abs.s32 	%r244, %r243;
	sub.s32 	%r245, %r2, %r242;
	abs.s32 	%r246, %r245;
	add.s32 	%r49, %r246, %r244;
	setp.gt.s32 	%p60, %r49, %r240;
	@%p60 bra 	$L__BB0_37;
	ld.global.u32 	%r247, [%rd41+24];
	mul.lo.s32 	%r248, %r247, %r4;
	mul.lo.s32 	%r249, %r49, %r3;
	sub.s32 	%r250, %r248, %r249;
	cvt.s64.s32 	%rd77, %r250;
	setp.lt.s64 	%p61, %rd81, %rd77;
	setp.eq.s32 	%p62, %r267, -1;
	or.pred  	%p63, %p62, %p61;
	cvt.u32.u64 	%r251, %rd97;
	add.s32 	%r252, %r251, 1;
	selp.b64 	%rd81, %rd77, %rd81, %p63;
	selp.b32 	%r267, %r252, %r267, %p63;
$L__BB0_37:
	add.s64 	%rd97, %rd97, 2;
$L__BB0_38:
	and.b32  	%r253, %r60, 1;
	setp.eq.b32 	%p64, %r253, 1;
	not.pred 	%p65, %p64;
	@%p65 bra 	$L__BB0_41;
	mad.lo.s64 	%rd50, %rd97, 20, %rd1;
	ld.global.u32 	%r254, [%rd50];
	ld.global.u32 	%r255, [%rd50+12];
	ld.global.u32 	%r256, [%rd50+16];
	sub.s32 	%r257, %r1, %r255;
	abs.s32 	%r258, %r257;
	sub.s32 	%r259, %r2, %r256;
	abs.s32 	%r260, %r259;
	add.s32 	%r54, %r260, %r258;
	setp.gt.s32 	%p66, %r54, %r254;
	@%p66 bra 	$L__BB0_41;
	ld.global.u32 	%r261, [%rd50+4];
	mul.lo.s32 	%r262, %r261, %r4;
	mul.lo.s32 	%r263, %r54, %r3;
	sub.s32 	%r264, %r262, %r263;
	cvt.s64.s32 	%rd78, %r264;
	setp.lt.s64 	%p67, %rd81, %rd78;
	setp.eq.s32 	%p68, %r267, -1;
	or.pred  	%p69, %p68, %p67;
	cvt.u32.u64 	%r265, %rd97;
	selp.b64 	%rd81, %rd78, %rd81, %p69;
	selp.b32 	%r267, %r265, %r267, %p69;
$L__BB0_41:
	cvt.u32.u64 	%r288, %rd81;
$L__BB0_42:
	st.global.u32 	[%rd2+20], %r288;
	st.global.u32 	[%rd2+16], %r267;
	ret;

}
	// .globl	_Z19antennaPositionEval7AntennaiiPK8BuildingPKiPi
.visible .entry _Z19antennaPositionEval7AntennaiiPK8BuildingPKiPi(
	.param .align 4 .b8 _Z19antennaPositionEval7AntennaiiPK8BuildingPKiPi_param_0[20],
	.param .u32 _Z19antennaPositionEval7AntennaiiPK8BuildingPKiPi_param_1,
	.param .u32 _Z19antennaPositionEval7AntennaiiPK8BuildingPKiPi_param_2,
	.param .u64 .ptr .align 1 _Z19antennaPositionEval7AntennaiiPK8BuildingPKiPi_param_3,
	.param .u64 .ptr .align 1 _Z19antennaPositionEval7AntennaiiPK8BuildingPKiPi_param_4,
	.param .u64 .ptr .align 1 _Z19antennaPositionEval7AntennaiiPK8BuildingPKiPi_param_5
)
{
	.reg .pred 	%p<30>;
	.reg .b32 	%r<201>;
	.reg .b64 	%rd<28>;

	ld.param.u32 	%r2, [_Z19antennaPositionEval7AntennaiiPK8BuildingPKiPi_param_0+4];
	ld.param.u32 	%r1, [_Z19antennaPositionEval7AntennaiiPK8BuildingPKiPi_param_0];
	ld.param.u32 	%r82, [_Z19antennaPositionEval7AntennaiiPK8BuildingPKiPi_param_1];
	ld.param.u32 	%r80, [_Z19antennaPositionEval7AntennaiiPK8BuildingPKiPi_param_2];
	ld.param.u64 	%rd13, [_Z19antennaPositionEval7AntennaiiPK8BuildingPKiPi_param_3];
	ld.param.u64 	%rd14, [_Z19antennaPositionEval7AntennaiiPK8BuildingPKiPi_param_4];
	cvta.to.global.u64 	%rd1, %rd13;
	cvta.to.global.u64 	%rd2, %rd14;
	mov.u32 	%r83, %ctaid.x;
	mov.u32 	%r84, %ntid.x;
	mov.u32 	%r85, %tid.x;
	mad.lo.s32 	%r3, %r83, %r84, %r85;
	mov.u32 	%r86, %ctaid.y;
	mov.u32 	%r87, %ntid.y;
	mov.u32 	%r88, %tid.y;
	mad.lo.s32 	%r4, %r86, %r87, %r88;
	sub.s32 	%r89, %r4, %r1;
	max.s32 	%r5, %r89, 0;
	add.s32 	%r90, %r82, -1;
	add.s32 	%r91, %r1, %r4;
	min.s32 	%r6, %r90, %r91;
	setp.gt.s32 	%p1, %r5, %r6;
	mov.b32 	%r195, 0;
	@%p1 bra 	$L__BB1_39;
	add.s32 	%r7, %r80, -1;
	mov.b32 	%r182, 0;
	mov.u32 	%r183, %r5;
	mov.u32 	%r195, %r182;
$L__BB1_2:
	mov.u32 	%r9, %r183;
	sub.s32 	%r93, %r5, %r4;
	add.s32 	%r94, %r93, %r182;
	add.s32 	%r95, %r5, %r182;
	sub.s32 	%r96, %r4, %r95;
	max.s32 	%r97, %r94, %r96;
	add.s32 	%r98, %r3, %r1;
	sub.s32 	%r99, %r98, %r97;
	min.s32 	%r11, %r99, %r7;
	sub.s32 	%r100, %r3, %r1;
	add.s32 	%r101, %r100, %r97;
	max.s32 	%r12, %r101, 0;
	sub.s32 	%r102, %r4, %r9;
	abs.s32 	%r13, %r102;
	sub.s32 	%r14, %r1, %r13;
	sub.s32 	%r103, %r3, %r14;
	max.s32 	%r15, %r103, 0;
	add.s32 	%r104, %r14, %r3;
	min.s32 	%r16, %r7, %r104;
	setp.gt.s32 	%p2, %r15, %r16;
	@%p2 bra 	$L__BB1_38;
	mul.lo.s32 	%r17, %r9, %r80;
	sub.s32 	%r106, %r11, %r12;
	add.s32 	%r107, %r106, 1;
	and.b32  	%r18, %r107, 3;
	setp.eq.s32 	%p3, %r18, 0;
	mov.u32 	%r188, %r15;
	@%p3 bra 	$L__BB1_19;
	add.s32 	%r108, %r15, %r17;
	mul.wide.s32 	%rd15, %r108, 4;
	add.s64 	%rd3, %rd2, %rd15;
	ld.global.u32 	%r19, [%rd3];
	setp.eq.s32 	%p4, %r19, -1;
	@%p4 bra 	$L__BB1_8;
	mul.wide.s32 	%rd16, %r19, 24;
	add.s64 	%rd4, %rd1, %rd16;
	ld.global.u32 	%r109, [%rd4+8];
	ld.global.u32 	%r110, [%rd4+12];
	ld.global.u32 	%r20, [%rd4+20];
	min.s32 	%r111, %r3, %r14;
	abs.s32 	%r112, %r111;
	add.s32 	%r113, %r112, %r13;
	mul.lo.s32 	%r114, %r110, %r2;
	mul.lo.s32 	%r115, %r109, %r113;
	sub.s32 	%r21, %r114, %r115;
	setp.gt.s32 	%p5, %r21, %r20;
	@%p5 bra 	$L__BB1_7;
	ld.global.u32 	%r116, [%rd4+16];
	setp.eq.s32 	%p6, %r116, -1;
	selp.b32 	%r117, %r21, 0, %p6;
	add.s32 	%r195, %r117, %r195;
	bra.uni 	$L__BB1_8;
$L__BB1_7:
	sub.s32 	%r118, %r195, %r20;
	add.s32 	%r195, %r118, %r21;
$L__BB1_8:
	add.s32 	%r188, %r15, 1;
	setp.eq.s32 	%p7, %r18, 1;
	@%p7 bra 	$L__BB1_19;
	ld.global.u32 	%r26, [%rd3+4];
	setp.eq.s32 	%p8, %r26, -1;
	@%p8 bra 	$L__BB1_13;
	mul.wide.s32 	%rd17, %r26, 24;
	add.s64 	%rd5, %rd1, %rd17;
	ld.global.u32 	%r119, [%rd5+8];
	ld.global.u32 	%r120, [%rd5+12];
	ld.global.u32 	%r27, [%rd5+20];
	sub.s32 	%r121, %r3, %r188;
	abs.s32 	%r122, %r121;
	add.s32 	%r123, %r122, %r13;
	mul.lo.s32 	%r124, %r120, %r2;
	mul.lo.s32 	%r125, %r119, %r123;
	sub.s32 	%r28, %r124, %r125;
	setp.gt.s32 	%p9, %r28, %r27;
	@%p9 bra 	$L__BB1_12;
	ld.global.u32 	%r126, [%rd5+16];
	setp.eq.s32 	%p10, %r126, -1;
	selp.b32 	%r127, %r28, 0, %p10;
	add.s32 	%r195, %r127, %r195;
	bra.uni 	$L__BB1_13;
$L__BB1_12:
	sub.s32 	%r128, %r195, %r27;
	add.s32 	%r195, %r128, %r28;
$L__BB1_13:
	add.s32 	%r188, %r15, 2;
	setp.eq.s32 	%p11, %r18, 2;
	@%p11 bra 	$L__BB1_19;
	ld.global.u32 	%r33, [%rd3+8];
	setp.eq.s32 	%p12, %r33, -1;
	@%p12 bra 	$L__BB1_18;
	mul.wide.s32 	%rd18, %r33, 24;
	add.s64 	%rd6, %rd1, %rd18;
	ld.global.u32 	%r129, [%rd6+8];
	ld.global.u32 	%r130, [%rd6+12];
	ld.global.u32 	%r34, [%rd6+20];
	sub.s32 	%r131, %r3, %r188;
	abs.s32 	%r132, %r131;
	add.s32 	%r133, %r132, %r13;
	mul.lo.s32 	%r134, %r130, %r2;
	mul.lo.s32 	%r135, %r129, %r133;
	sub.s32 	%r35, %r134, %r135;
	setp.gt.s32 	%p13, %r35, %r34;
	@%p13 bra 	$L__BB1_17;
	ld.global.u32 	%r136, [%rd6+16];
	setp.eq.s32 	%p14, %r136, -1;
	selp.b32 	%r137, %r35, 0, %p14;
	add.s32 	%r195, %r137, %r195;
	bra.uni 	$L__BB1_18;
$L__BB1_17:
	sub.s32 	%r138, %r195, %r34;
	add.s32 	%r195, %r138, %r35;
$L__BB1_18:
	add.s32 	%r188, %r15, 3;
$L__BB1_19:
	setp.lt.u32 	%p15, %r106, 3;
	@%p15 bra 	$L__BB1_38;
	sub.s32 	%r140, %r3, %r188;
	add.s32 	%r192, %r140, -3;
	add.s32 	%r191, %r188, %r17;
$L__BB1_21:
	mov.u32 	%r47, %r188;
	mul.wide.s32 	%rd19, %r191, 4;
	add.s64 	%rd7, %rd2, %rd19;
	ld.global.u32 	%r49, [%rd7];
	setp.eq.s32 	%p16, %r49, -1;
	@%p16 bra 	$L__BB1_25;
	mul.wide.s32 	%rd20, %r49, 24;
	add.s64 	%rd8, %rd1, %rd20;
	ld.global.u32 	%r141, [%rd8+8];
	ld.global.u32 	%r142, [%rd8+12];
	ld.global.u32 	%r50, [%rd8+20];
	add.s32 	%r143, %r192, 3;
	abs.s32 	%r144, %r143;
	add.s32 	%r145, %r144, %r13;
	mul.lo.s32 	%r146, %r142, %r2;
	mul.lo.s32 	%r147, %r141, %r145;
	sub.s32 	%r51, %r146, %r147;
	setp.le.s32 	%p17, %r51, %r50;
	@%p17 bra 	$L__BB1_24;
	sub.s32 	%r150, %r195, %r50;
	add.s32 	%r195, %r150, %r51;
	bra.uni 	$L__BB1_25;
$L__BB1_24:
	ld.global.u32 	%r148, [%rd8+16];
	setp.eq.s32 	%p18, %r148, -1;
	selp.b32 	%r149, %r51, 0, %p18;
	add.s32 	%r195, %r149, %r195;
$L__BB1_25:
	ld.global.u32 	%r55, [%rd7+4];
	setp.eq.s32 	%p19, %r55, -1;
	@%p19 bra 	$L__BB1_29;
	mul.wide.s32 	%rd21, %r55, 24;
	add.s64 	%rd9, %rd1, %rd21;
	ld.global.u32 	%r151, [%rd9+8];
	ld.global.u32 	%r152, [%rd9+12];
	ld.global.u32 	%r56, [%rd9+20];
	add.s32 	%r153, %r192, 2;
	abs.s32 	%r154, %r153;
	add.s32 	%r155, %r154, %r13;
	mul.lo.s32 	%r156, %r152, %r2;
	mul.lo.s32 	%r157, %r151, %r155;
	sub.s32 	%r57, %r156, %r157;
	setp.gt.s32 	%p20, %r57, %r56;
	@%p20 bra 	$L__BB1_28;
	ld.global.u32 	%r158, [%rd9+16];
	setp.eq.s32 	%p21, %r158, -1;
	selp.b32 	%r159, %r57, 0, %p21;
	add.s32 	%r195, %r159, %r195;
	bra.uni 	$L__BB1_29;
$L__BB1_28:
	sub.s32 	%r160, %r195, %r56;
	add.s32 	%r195, %r160, %r57;
$L__BB1_29:
	ld.global.u32 	%r61, [%rd7+8];
	setp.eq.s32 	%p22, %r61, -1;
	@%p22 bra 	$L__BB1_33;
	mul.wide.s32 	%rd22, %r61, 24;
	add.s64 	%rd10, %rd1, %rd22;
	ld.global.u32 	%r161, [%rd10+8];
	ld.global.u32 	%r162, [%rd10+12];
	ld.global.u32 	%r62, [%rd10+20];
	add.s32 	%r163, %r192, 1;
	abs.s32 	%r164, %r163;
	add.s32 	%r165, %r164, %r13;
	mul.lo.s32 	%r166, %r162, %r2;
	mul.lo.s32 	%r167, %r161, %r165;
	sub.s32 	%r63, %r166, %r167;
	setp.gt.s32 	%p23, %r63, %r62;
	@%p23 bra 	$L__BB1_32;
	ld.global.u32 	%r168, [%rd10+16];
	setp.eq.s32 	%p24, %r168, -1;
	selp.b32 	%r169, %r63, 0, %p24;
	add.s32 	%r195, %r169, %r195;
	bra.uni 	$L__BB1_33;
$L__BB1_32:
	sub.s32 	%r170, %r195, %r62;
	add.s32 	%r195, %r170, %r63;
$L__BB1_33:
	ld.global.u32 	%r67, [%rd7+12];
	setp.eq.s32 	%p25, %r67, -1;
	@%p25 bra 	$L__BB1_37;
	mul.wide.s32 	%rd23, %r67, 24;
	add.s64 	%rd11, %rd1, %rd23;
	ld.global.u32 	%r171, [%rd11+8];
	ld.global.u32 	%r172, [%rd11+12];
	ld.global.u32 	%r68, [%rd11+20];
	abs.s32 	%r173, %r192;
	add.s32 	%r174, %r173, %r13;
	mul.lo.s32 	%r175, %r172, %r2;
	mul.lo.s32 	%r176, %r171, %r174;
	sub.s32 	%r69, %r175, %r176;
	setp.gt.s32 	%p26, %r69, %r68;
	@%p26 bra 	$L__BB1_36;
	ld.global.u32 	%r177, [%rd11+16];
	setp.eq.s32 	%p27, %r177, -1;
	selp.b32 	%r178, %r69, 0, %p27;
	add.s32 	%r195, %r178, %r195;
	bra.uni 	$L__BB1_37;
$L__BB1_36:
	sub.s32 	%r179, %r195, %r68;
	add.s32 	%r195, %r179, %r69;
$L__BB1_37:
	add.s32 	%r188, %r47, 4;
	add.s32 	%r192, %r192, -4;
	add.s32 	%r180, %r47, 3;
	add.s32 	%r191, %r191, 4;
	setp.lt.s32 	%p28, %r180, %r16;
	@%p28 bra 	$L__BB1_21;
$L__BB1_38:
	add.s32 	%r183, %r9, 1;
	setp.lt.s32 	%p29, %r9, %r6;
	add.s32 	%r182, %r182, 1;
	@%p29 bra 	$L__BB1_2;
$L__BB1_39:
	ld.param.u64 	%rd27, [_Z19antennaPositionEval7AntennaiiPK8BuildingPKiPi_param_5];
	cvta.to.global.u64 	%rd24, %rd27;
	mad.lo.s32 	%r181, %r80, %r4, %r3;
	mul.wide.s32 	%rd25, %r181, 4;
	add.s64 	%rd26, %rd24, %rd25;
	st.global.u32 	[%rd26], %r195;
	ret;

}


// ===== COMPILED SASS (sm_100) =====

	.target	sm_100

	.elftype	@"ET_EXEC"


//--------------------- .note.nv.tkinfo           --------------------------
	.section	.note.nv.tkinfo,"",@"SHT_NOTE"
	.sectionflags	@"SHF_NOTE_NV_TKINFO"
	.tkinfo
        /*0018*/ 	.word	0x00000002
        /*0030*/ 	.string	""
        /*0030*/ 	.string	"ptxas"
        /*0030*/ 	.string	"Cuda compilation tools, release 13.0, V13.0.88"
        /*0030*/ 	.string	"Build cuda_13.0.r13.0/compiler.36424714_0"
        /*0030*/ 	.string	"-arch sm_100 -m 64 "



//--------------------- .note.nv.cuinfo           --------------------------
	.section	.note.nv.cuinfo,"",@"SHT_NOTE"
	.sectionflags	@"SHF_NOTE_NV_CUINFO"
        /*0018*/ 	.short	0x0002
        /*001a*/ 	.short	0x0064
        /*001c*/ 	.short	0x0082
	.zero		2


//--------------------- .nv.info                  --------------------------
	.section	.nv.info,"",@"SHT_CUDA_INFO"
	.align	4


	//----- nvinfo : EIATTR_REGCOUNT
	.align		4
        /*0000*/ 	.byte	0x04, 0x2f
        /*0002*/ 	.short	(.L_1 - .L_0)
	.align		4
.L_0:
        /*0004*/ 	.word	index@(_Z12solutionEvalP8BuildingPK7Antennai)
        /*0008*/ 	.word	0x00000020


	//----- nvinfo : EIATTR_FRAME_SIZE
	.align		4
.L_1:
        /*000c*/ 	.byte	0x04, 0x11
        /*000e*/ 	.short	(.L_3 - .L_2)
	.align		4
.L_2:
        /*0010*/ 	.word	index@(_Z12solutionEvalP8BuildingPK7Antennai)
        /*0014*/ 	.word	0x00000000


	//----- nvinfo : EIATTR_REGCOUNT
	.align		4
.L_3:
        /*0018*/ 	.byte	0x04, 0x2f
        /*001a*/ 	.short	(.L_5 - .L_4)
	.align		4
.L_4:
        /*001c*/ 	.word	index@(_Z19antennaPositionEval7AntennaiiPK8BuildingPKiPi)
        /*0020*/ 	.word	0x0000001e


	//----- nvinfo : EIATTR_FRAME_SIZE
	.align		4
.L_5:
        /*0024*/ 	.byte	0x04, 0x11
        /*0026*/ 	.short	(.L_7 - .L_6)
	.align		4
.L_6:
        /*0028*/ 	.word	index@(_Z19antennaPositionEval7AntennaiiPK8BuildingPKiPi)
        /*002c*/ 	.word	0x00000000


	//----- nvinfo : EIATTR_MIN_STACK_SIZE
	.align		4
.L_7:
        /*0030*/ 	.byte	0x04, 0x12
        /*0032*/ 	.short	(.L_9 - .L_8)
	.align		4
.L_8:
        /*0034*/ 	.word	index@(_Z19antennaPositionEval7AntennaiiPK8BuildingPKiPi)
        /*0038*/ 	.word	0x00000000


	//----- nvinfo : EIATTR_MIN_STACK_SIZE
	.align		4
.L_9:
        /*003c*/ 	.byte	0x04, 0x12
        /*003e*/ 	.short	(.L_11 - .L_10)
	.align		4
.L_10:
        /*0040*/ 	.word	index@(_Z12solutionEvalP8BuildingPK7Antennai)
        /*0044*/ 	.word	0x00000000
.L_11:


//--------------------- .nv.compat                --------------------------
	.section	.nv.compat,"",@"SHT_CUDA_COMPAT_INFO"
	.align	4
        /*0000*/ 	.byte	0x02, 0x09, 0x00, 0x00, 0x02, 0x02, 0x01, 0x00, 0x02, 0x05, 0x05, 0x00, 0x03, 0x07, 0x01, 0x01
        /*0010*/ 	.byte	0x02, 0x03, 0x00, 0x00, 0x02, 0x06, 0x01, 0x00, 0x04, 0x0b, 0x08, 0x00, 0x09, 0x00, 0x00, 0x00
        /*0020*/ 	.byte	0x00, 0x00, 0x00, 0x00


//--------------------- .nv.info._Z19antennaPositionEval7AntennaiiPK8BuildingPKiPi --------------------------
	.section	.nv.info._Z19antennaPositionEval7AntennaiiPK8BuildingPKiPi,"",@"SHT_CUDA_INFO"
	.sectionflags	@""
	.align	4


	//----- nvinfo : EIATTR_CUDA_API_VERSION
	.align		4
        /*0000*/ 	.byte	0x04, 0x37
        /*0002*/ 	.short	(.L_13 - .L_12)
.L_12:
        /*0004*/ 	.word	0x00000082


	//----- nvinfo : EIATTR_KPARAM_INFO
	.align		4
.L_13:
        /*0008*/ 	.byte	0x04, 0x17
        /*000a*/ 	.short	(.L_15 - .L_14)
.L_14:
        /*000c*/ 	.word	0x00000000
        /*0010*/ 	.short	0x0005
        /*0012*/ 	.short	0x0030
        /*0014*/ 	.byte	0x00, 0xf5, 0x21, 0x00


	//----- nvinfo : EIATTR_KPARAM_INFO
	.align		4
.L_15:
        /*0018*/ 	.byte	0x04, 0x17
        /*001a*/ 	.short	(.L_17 - .L_16)
.L_16:
        /*001c*/ 	.word	0x00000000
        /*0020*/ 	.short	0x0004
        /*0022*/ 	.short	0x0028
        /*0024*/ 	.byte	0x00, 0xf5, 0x21, 0x00


	//----- nvinfo : EIATTR_KPARAM_INFO
	.align		4
.L_17:
        /*0028*/ 	.byte	0x04, 0x17
        /*002a*/ 	.short	(.L_19 - .L_18)
.L_18:
        /*002c*/ 	.word	0x00000000
        /*0030*/ 	.short	0x0003
        /*0032*/ 	.short	0x0020
        /*0034*/ 	.byte	0x00, 0xf5, 0x21, 0x00


	//----- nvinfo : EIATTR_KPARAM_INFO
	.align		4
.L_19:
        /*0038*/ 	.byte	0x04, 0x17
        /*003a*/ 	.short	(.L_21 - .L_20)
.L_20:
        /*003c*/ 	.word	0x00000000
        /*0040*/ 	.short	0x0002
        /*0042*/ 	.short	0x0018
        /*0044*/ 	.byte	0x00, 0xf0, 0x11, 0x00


	//----- nvinfo : EIATTR_KPARAM_INFO
	.align		4
.L_21:
        /*0048*/ 	.byte	0x04, 0x17
        /*004a*/ 	.short	(.L_23 - .L_22)
.L_22:
        /*004c*/ 	.word	0x00000000
        /*0050*/ 	.short	0x0001
        /*0052*/ 	.short	0x0014
        /*0054*/ 	.byte	0x00, 0xf0, 0x11, 0x00


	//----- nvinfo : EIATTR_KPARAM_INFO
	.align		4
.L_23:
        /*0058*/ 	.byte	0x04, 0x17
        /*005a*/ 	.short	(.L_25 - .L_24)
.L_24:
        /*005c*/ 	.word	0x00000000
        /*0060*/ 	.short	0x0000
        /*0062*/ 	.short	0x0000
        /*0064*/ 	.byte	0x00, 0xf0, 0x51, 0x00


	//----- nvinfo : EIATTR_SPARSE_MMA_MASK
	.align		4
.L_25:
        /*0068*/ 	.byte	0x03, 0x50
        /*006a*/ 	.short	0x0000


	//----- nvinfo : EIATTR_MAXREG_COUNT
	.align		4
        /*006c*/ 	.byte	0x03, 0x1b
        /*006e*/ 	.short	0x00ff


	//----- nvinfo : EIATTR_MERCURY_ISA_VERSION
	.align		4
        /*0070*/ 	.byte	0x03, 0x5f
        /*0072*/ 	.short	0x0101


	//----- nvinfo : EIATTR_VRC_CTA_INIT_COUNT
	.align		4
        /*0074*/ 	.byte	0x02, 0x4a
	.zero		1
	.zero		1


	//----- nvinfo : EIATTR_EXIT_INSTR_OFFSETS
	.align		4
        /*0078*/ 	.byte	0x04, 0x1c
        /*007a*/ 	.short	(.L_27 - .L_26)


	//   ....[0]....
.L_26:
        /*007c*/ 	.word	0x00000f50


	//----- nvinfo : EIATTR_CRS_STACK_SIZE
	.align		4
.L_27:
        /*0080*/ 	.byte	0x04, 0x1e
        /*0082*/ 	.short	(.L_29 - .L_28)
.L_28:
        /*0084*/ 	.word	0x00000000


	//----- nvinfo : EIATTR_CBANK_PARAM_SIZE
	.align		4
.L_29:
        /*0088*/ 	.byte	0x03, 0x19
        /*008a*/ 	.short	0x0038


	//----- nvinfo : EIATTR_PARAM_CBANK
	.align		4
        /*008c*/ 	.byte	0x04, 0x0a
        /*008e*/ 	.short	(.L_31 - .L_30)
	.align		4
.L_30:
        /*0090*/ 	.word	index@(.nv.constant0._Z19antennaPositionEval7AntennaiiPK8BuildingPKiPi)
        /*0094*/ 	.short	0x0380
        /*0096*/ 	.short	0x0038


	//----- nvinfo : EIATTR_SW_WAR
	.align		4
.L_31:
        /*0098*/ 	.byte	0x04, 0x36
        /*009a*/ 	.short	(.L_33 - .L_32)
.L_32:
        /*009c*/ 	.word	0x00000008
.L_33:


//--------------------- .nv.info._Z12solutionEvalP8BuildingPK7Antennai --------------------------
	.section	.nv.info._Z12solutionEvalP8BuildingPK7Antennai,"",@"SHT_CUDA_INFO"
	.sectionflags	@""
	.align	4


	//----- nvinfo : EIATTR_CUDA_API_VERSION
	.align		4
        /*0000*/ 	.byte	0x04, 0x37
        /*0002*/ 	.short	(.L_35 - .L_34)
.L_34:
        /*0004*/ 	.word	0x00000082


	//----- nvinfo : EIATTR_KPARAM_INFO
	.align		4
.L_35:
        /*0008*/ 	.byte	0x04, 0x17
        /*000a*/ 	.short	(.L_37 - .L_36)
.L_36:
        /*000c*/ 	.word	0x00000000
        /*0010*/ 	.short	0x0002
        /*0012*/ 	.short	0x0010
        /*0014*/ 	.byte	0x00, 0xf0, 0x11, 0x00


	//----- nvinfo : EIATTR_KPARAM_INFO
	.align		4
.L_37:
        /*0018*/ 	.byte	0x04, 0x17
        /*001a*/ 	.short	(.L_39 - .L_38)
.L_38:
        /*001c*/ 	.word	0x00000000
        /*0020*/ 	.short	0x0001
        /*0022*/ 	.short	0x0008
        /*0024*/ 	.byte	0x00, 0xf5, 0x21, 0x00


	//----- nvinfo : EIATTR_KPARAM_INFO
	.align		4
.L_39:
        /*0028*/ 	.byte	0x04, 0x17
        /*002a*/ 	.short	(.L_41 - .L_40)
.L_40:
        /*002c*/ 	.word	0x00000000
        /*0030*/ 	.short	0x0000
        /*0032*/ 	.short	0x0000
        /*0034*/ 	.byte	0x00, 0xf5, 0x21, 0x00


	//----- nvinfo : EIATTR_SPARSE_MMA_MASK
	.align		4
.L_41:
        /*0038*/ 	.byte	0x03, 0x50
        /*003a*/ 	.short	0x0000


	//----- nvinfo : EIATTR_MAXREG_COUNT
	.align		4
        /*003c*/ 	.byte	0x03, 0x1b
        /*003e*/ 	.short	0x00ff


	//----- nvinfo : EIATTR_MERCURY_ISA_VERSION
	.align		4
        /*0040*/ 	.byte	0x03, 0x5f
        /*0042*/ 	.short	0x0101


	//----- nvinfo : EIATTR_VRC_CTA_INIT_COUNT
	.align		4
        /*0044*/ 	.byte	0x02, 0x4a
	.zero		1
	.zero		1


	//----- nvinfo : EIATTR_EXIT_INSTR_OFFSETS
	.align		4
        /*0048*/ 	.byte	0x04, 0x1c
        /*004a*/ 	.short	(.L_43 - .L_42)


	//   ....[0]....
.L_42:
        /*004c*/ 	.word	0x000018a0


	//----- nvinfo : EIATTR_CRS_STACK_SIZE
	.align		4
.L_43:
        /*0050*/ 	.byte	0x04, 0x1e
        /*0052*/ 	.short	(.L_45 - .L_44)
.L_44:
        /*0054*/ 	.word	0x00000000


	//----- nvinfo : EIATTR_CBANK_PARAM_SIZE
	.align		4
.L_45:
        /*0058*/ 	.byte	0x03, 0x19
        /*005a*/ 	.short	0x0014


	//----- nvinfo : EIATTR_PARAM_CBANK
	.align		4
        /*005c*/ 	.byte	0x04, 0x0a
        /*005e*/ 	.short	(.L_47 - .L_46)
	.align		4
.L_46:
        /*0060*/ 	.word	index@(.nv.constant0._Z12solutionEvalP8BuildingPK7Antennai)
        /*0064*/ 	.short	0x0380
        /*0066*/ 	.short	0x0014


	//----- nvinfo : EIATTR_SW_WAR
	.align		4
.L_47:
        /*0068*/ 	.byte	0x04, 0x36
        /*006a*/ 	.short	(.L_49 - .L_48)
.L_48:
        /*006c*/ 	.word	0x00000008
.L_49:


//--------------------- .nv.callgraph             --------------------------
	.section	.nv.callgraph,"",@"SHT_CUDA_CALLGRAPH"
	.align	4
	.sectionentsize	8
	.align		4
        /*0000*/ 	.word	0x00000000
	.align		4
        /*0004*/ 	.word	0xffffffff
	.align		4
        /*0008*/ 	.word	0x00000000
	.align		4
        /*000c*/ 	.word	0xfffffffe
	.align		4
        /*0010*/ 	.word	0x00000000
	.align		4
        /*0014*/ 	.word	0xfffffffd
	.align		4
        /*0018*/ 	.word	0x00000000
	.align		4
        /*001c*/ 	.word	0xfffffffc


//--------------------- .text._Z19antennaPositionEval7AntennaiiPK8BuildingPKiPi --------------------------
	.section	.text._Z19antennaPositionEval7AntennaiiPK8BuildingPKiPi,"ax",@progbits
	.align	128
        .global         _Z19antennaPositionEval7AntennaiiPK8BuildingPKiPi
        .type           _Z19antennaPositionEval7AntennaiiPK8BuildingPKiPi,@function
        .size           _Z19antennaPositionEval7AntennaiiPK8BuildingPKiPi,(.L_x_34 - _Z19antennaPositionEval7AntennaiiPK8BuildingPKiPi)
        .other          _Z19antennaPositionEval7AntennaiiPK8BuildingPKiPi,@"STO_CUDA_ENTRY STV_DEFAULT"
_Z19antennaPositionEval7AntennaiiPK8BuildingPKiPi:
.text._Z19antennaPositionEval7AntennaiiPK8BuildingPKiPi:
[----:B------:R-:W-:Y:S01]  /*0000*/  LDC R1, c[0x0][0x37c] ;  /* 0x0000df00ff017b82 */ /* 0x000fe20000000800 */
[----:B------:R-:W0:Y:S07]  /*0010*/  S2R R3, SR_TID.Y ;  /* 0x0000000000037919 */ /* 0x000e2e0000002200 */
[----:B------:R-:W1:Y:S01]  /*0020*/  LDC R13, c[0x0][0x360] ;  /* 0x0000d800ff0d7b82 */ /* 0x000e620000000800 */
[----:B------:R-:W2:Y:S01]  /*0030*/  LDCU UR7, c[0x0][0x380] ;  /* 0x00007000ff0777ac */ /* 0x000ea20008000800 */
[----:B------:R-:W-:Y:S01]  /*0040*/  BSSY.RECONVERGENT B2, `(.L_x_0) ;  /* 0x00000eb000027945 */ /* 0x000fe20003800200 */
[----:B------:R-:W1:Y:S01]  /*0050*/  S2R R2, SR_TID.X ;  /* 0x0000000000027919 */ /* 0x000e620000002100 */
[----:B------:R-:W-:-:S04]  /*0060*/  IMAD.MOV.U32 R12, RZ, RZ, RZ ;  /* 0x000000ffff0c7224 */ /* 0x000fc800078e00ff */
[----:B------:R-:W0:Y:S08]  /*0070*/  S2UR UR4, SR_CTAID.Y ;  /* 0x00000000000479c3 */ /* 0x000e300000002600 */
[----:B------:R-:W0:Y:S08]  /*0080*/  LDC R0, c[0x0][0x364] ;  /* 0x0000d900ff007b82 */ /* 0x000e300000000800 */
[----:B------:R-:W3:Y:S08]  /*0090*/  LDC R5, c[0x0][0x394] ;  /* 0x0000e500ff057b82 */ /* 0x000ef00000000800 */
[----:B------:R-:W1:Y:S01]  /*00a0*/  S2UR UR6, SR_CTAID.X ;  /* 0x00000000000679c3 */ /* 0x000e620000002500 */
[----:B0-----:R-:W-:Y:S01]  /*00b0*/  IMAD R0, R0, UR4, R3 ;  /* 0x0000000400007c24 */ /* 0x001fe2000f8e0203 */
[----:B------:R-:W0:Y:S03]  /*00c0*/  LDCU.64 UR4, c[0x0][0x358] ;  /* 0x00006b00ff0477ac */ /* 0x000e260008000a00 */
[C---:B--2---:R-:W-:Y:S01]  /*00d0*/  VIADD R10, R0.reuse, UR7 ;  /* 0x00000007000a7c36 */ /* 0x044fe20008000000 */
[----:B------:R-:W-:-:S04]  /*00e0*/  VIADDMNMX R11, R0, -UR7, RZ, !PT ;  /* 0x80000007000b7c46 */ /* 0x000fc8000f8001ff */
[----:B---3--:R-:W-:-:S04]  /*00f0*/  VIADDMNMX R10, R5, 0xffffffff, R10, PT ;  /* 0xffffffff050a7846 */ /* 0x008fc8000380010a */
[----:B------:R-:W-:Y:S01]  /*0100*/  ISETP.GT.AND P0, PT, R11, R10, PT ;  /* 0x0000000a0b00720c */ /* 0x000fe20003f04270 */
[----:B-1----:R-:W-:-:S12]  /*0110*/  IMAD R13, R13, UR6, R2 ;  /* 0x000000060d0d7c24 */ /* 0x002fd8000f8e0202 */
[----:B0-----:R-:W-:Y:S05]  /*0120*/  @P0 BRA `(.L_x_1) ;  /* 0x0000000c00700947 */ /* 0x001fea0003800000 */
[----:B------:R-:W0:Y:S01]  /*0130*/  LDC R16, c[0x0][0x398] ;  /* 0x0000e600ff107b82 */ /* 0x000e220000000800 */
[----:B------:R-:W-:Y:S02]  /*0140*/  IMAD.MOV.U32 R14, RZ, RZ, RZ ;  /* 0x000000ffff0e7224 */ /* 0x000fe400078e00ff */
[----:B------:R-:W-:Y:S02]  /*0150*/  IMAD.MOV.U32 R15, RZ, RZ, R11 ;  /* 0x000000ffff0f7224 */ /* 0x000fe400078e000b */
[----:B------:R-:W-:Y:S02]  /*0160*/  IMAD.MOV.U32 R12, RZ, RZ, RZ ;  /* 0x000000ffff0c7224 */ /* 0x000fe400078e00ff */
[----:B0-----:R-:W-:-:S07]  /*0170*/  VIADD R16, R16, 0xffffffff ;  /* 0xffffffff10107836 */ /* 0x001fce0000000000 */
.L_x_25:
[----:B0-----:R-:W0:Y:S01]  /*0180*/  LDCU UR6, c[0x0][0x380] ;  /* 0x00007000ff0677ac */ /* 0x001e220008000800 */
[----:B------:R-:W-:Y:S01]  /*0190*/  IMAD.IADD R19, R0, 0x1, -R15 ;  /* 0x0000000100137824 */ /* 0x000fe200078e0a0f */
[-C--:B------:R-:W-:Y:S01]  /*01a0*/  IADD3 R2, PT, PT, R14, R11.reuse, -R0 ;  /* 0x0000000b0e027210 */ /* 0x080fe20007ffe800 */
[----:B------:R-:W-:Y:S01]  /*01b0*/  BSSY.RECONVERGENT B1, `(.L_x_2) ;  /* 0x00000cf000017945 */ /* 0x000fe20003800200 */
[----:B------:R-:W-:Y:S02]  /*01c0*/  IADD3 R3, PT, PT, R0, -R11, -R14 ;  /* 0x8000000b00037210 */ /* 0x000fe40007ffe80e */
[----:B------:R-:W-:Y:S02]  /*01d0*/  IABS R6, R19 ;  /* 0x0000001300067213 */ /* 0x000fe40000000000 */
[----:B------:R-:W-:Y:S02]  /*01e0*/  VIMNMX R2, PT, PT, R2, R3, !PT ;  /* 0x0000000302027248 */ /* 0x000fe40007fe0100 */
[----:B0-----:R-:W-:-:S02]  /*01f0*/  IADD3 R20, PT, PT, -R6, UR6, RZ ;  /* 0x0000000606147c10 */ /* 0x001fc4000fffe1ff */
[--C-:B------:R-:W-:Y:S02]  /*0200*/  IADD3 R4, PT, PT, R2, -UR6, R13.reuse ;  /* 0x8000000602047c10 */ /* 0x100fe4000fffe00d */
[----:B------:R-:W-:Y:S02]  /*0210*/  VIADDMNMX R8, R13, -R20, RZ, !PT ;  /* 0x800000140d087246 */ /* 0x000fe400078001ff */
[----:B------:R-:W-:Y:S02]  /*0220*/  VIADDMNMX R17, R20, R13, R16, PT ;  /* 0x0000000d14117246 */ /* 0x000fe40003800110 */
[----:B------:R-:W-:Y:S02]  /*0230*/  IADD3 R3, PT, PT, -R2, UR6, R13 ;  /* 0x0000000602037c10 */ /* 0x000fe4000fffe10d */
[----:B------:R-:W-:Y:S02]  /*0240*/  ISETP.GT.AND P0, PT, R8, R17, PT ;  /* 0x000000110800720c */ /* 0x000fe40003f04270 */
[----:B------:R-:W-:-:S11]  /*0250*/  VIMNMX R4, PT, PT, RZ, R4, !PT ;  /* 0x00000004ff047248 */ /* 0x000fd60007fe0100 */
[----:B------:R-:W-:Y:S05]  /*0260*/  @P0 BRA `(.L_x_3) ;  /* 0x0000000c000c0947 */ /* 0x000fea0003800000 */
[----:B------:R-:W-:Y:S01]  /*0270*/  VIMNMX R3, PT, PT, R16, R3, PT ;  /* 0x0000000310037248 */ /* 0x000fe20003fe0100 */
[----:B------:R-:W-:Y:S01]  /*0280*/  BSSY.RECONVERGENT B0, `(.L_x_4) ;  /* 0x0000059000007945 */ /* 0x000fe20003800200 */
[----:B------:R-:W-:-:S03]  /*0290*/  IMAD.MOV.U32 R18, RZ, RZ, R8 ;  /* 0x000000ffff127224 */ /* 0x000fc600078e0008 */
[----:B------:R-:W-:-:S04]  /*02a0*/  IMAD.IADD R7, R3, 0x1, -R4 ;  /* 0x0000000103077824 */ /* 0x000fc800078e0a04 */
[----:B------:R-:W-:-:S05]  /*02b0*/  VIADD R9, R7, 0x1 ;  /* 0x0000000107097836 */ /* 0x000fca0000000000 */
[----:B------:R-:W-:-:S13]  /*02c0*/  LOP3.LUT P0, R9, R9, 0x3, RZ, 0xc0, !PT ;  /* 0x0000000309097812 */ /* 0x000fda000780c0ff */
[----:B------:R-:W-:Y:S05]  /*02d0*/  @!P0 BRA `(.L_x_5) ;  /* 0x00000004004c8947 */ /* 0x000fea0003800000 */
[----:B------:R-:W0:Y:S01]  /*02e0*/  LDC.64 R2, c[0x0][0x3a8] ;  /* 0x0000ea00ff027b82 */ /* 0x000e220000000a00 */
[----:B------:R-:W1:Y:S02]  /*02f0*/  LDCU UR6, c[0x0][0x398] ;  /* 0x00007300ff0677ac */ /* 0x000e640008000800 */
[----:B-1----:R-:W-:-:S04]  /*0300*/  IMAD R5, R15, UR6, R8 ;  /* 0x000000060f057c24 */ /* 0x002fc8000f8e0208 */
[----:B0-----:R-:W-:-:S05]  /*0310*/  IMAD.WIDE R2, R5, 0x4, R2 ;  /* 0x0000000405027825 */ /* 0x001fca00078e0202 */
[----:B------:R-:W2:Y:S01]  /*0320*/  LDG.E R21, desc[UR4][R2.64] ;  /* 0x0000000402157981 */ /* 0x000ea2000c1e1900 */
[----:B------:R-:W-:Y:S01]  /*0330*/  BSSY.RECONVERGENT B3, `(.L_x_6) ;  /* 0x0000016000037945 */ /* 0x000fe20003800200 */
[----:B--2---:R-:W-:-:S13]  /*0340*/  ISETP.NE.AND P0, PT, R21, -0x1, PT ;  /* 0xffffffff1500780c */ /* 0x004fda0003f05270 */
[----:B------:R-:W-:Y:S05]  /*0350*/  @!P0 BRA `(.L_x_7) ;  /* 0x00000000004c8947 */ /* 0x000fea0003800000 */
[----:B------:R-:W0:Y:S01]  /*0360*/  LDC.64 R4, c[0x0][0x3a0] ;  /* 0x0000e800ff047b82 */ /* 0x000e220000000a00 */
[----:B------:R-:W1:Y:S01]  /*0370*/  LDCU UR6, c[0x0][0x384] ;  /* 0x00007080ff0677ac */ /* 0x000e620008000800 */
[----:B0-----:R-:W-:-:S05]  /*0380*/  IMAD.WIDE R4, R21, 0x18, R4 ;  /* 0x0000001815047825 */ /* 0x001fca00078e0204 */
[----:B------:R-:W2:Y:S04]  /*0390*/  LDG.E R18, desc[UR4][R4.64+0x8] ;  /* 0x0000080404127981 */ /* 0x000ea8000c1e1900 */
[----:B------:R-:W1:Y:S04]  /*03a0*/  LDG.E R21, desc[UR4][R4.64+0xc] ;  /* 0x00000c0404157981 */ /* 0x000e68000c1e1900 */
[----:B------:R-:W3:Y:S01]  /*03b0*/  LDG.E R25, desc[UR4][R4.64+0x14] ;  /* 0x0000140404197981 */ /* 0x000ee2000c1e1900 */
[----:B------:R-:W-:-:S04]  /*03c0*/  VIMNMX R20, PT, PT, R13, R20, PT ;  /* 0x000000140d147248 */ /* 0x000fc80003fe0100 */
[----:B------:R-:W-:-:S05]  /*03d0*/  IABS R23, R20 ;  /* 0x0000001400177213 */ /* 0x000fca0000000000 */
[----:B------:R-:W-:-:S04]  /*03e0*/  IMAD.IADD R23, R6, 0x1, R23 ;  /* 0x0000000106177824 */ /* 0x000fc800078e0217 */
[----:B--2---:R-:W-:-:S04]  /*03f0*/  IMAD R18, R18, R23, RZ ;  /* 0x0000001712127224 */ /* 0x004fc800078e02ff */
[----:B-1----:R-:W-:-:S05]  /*0400*/  IMAD R18, R21, UR6, -R18 ;  /* 0x0000000615127c24 */ /* 0x002fca000f8e0a12 */
[----:B---3--:R-:W-:-:S13]  /*0410*/  ISETP.GT.AND P0, PT, R18, R25, PT ;  /* 0x000000191200720c */ /* 0x008fda0003f04270 */
[----:B------:R-:W-:Y:S05]  /*0420*/  @P0 BRA `(.L_x_8) ;  /* 0x0000000000140947 */ /* 0x000fea0003800000 */
[----:B------:R-:W2:Y:S02]  /*0430*/  LDG.E R4, desc[UR4][R4.64+0x10] ;  /* 0x0000100404047981 */ /* 0x000ea4000c1e1900 */
[----:B--2---:R-:W-:-:S04]  /*0440*/  ISETP.NE.AND P0, PT, R4, -0x1, PT ;  /* 0xffffffff0400780c */ /* 0x004fc80003f05270 */
[----:B------:R-:W-:-:S05]  /*0450*/  SEL R21, R18, RZ, !P0 ;  /* 0x000000ff12157207 */ /* 0x000fca0004000000 */
[----:B------:R-:W-:Y:S01]  /*0460*/  IMAD.IADD R12, R12, 0x1, R21 ;  /* 0x000000010c0c7824 */ /* 0x000fe200078e0215 */
[----:B------:R-:W-:Y:S06]  /*0470*/  BRA `(.L_x_7) ;  /* 0x0000000000047947 */ /* 0x000fec0003800000 */
.L_x_8:
[----:B------:R-:W-:-:S07]  /*0480*/  IADD3 R12, PT, PT, R18, R12, -R25 ;  /* 0x0000000c120c7210 */ /* 0x000fce0007ffe819 */
.L_x_7:
[----:B------:R-:W-:Y:S05]  /*0490*/  BSYNC.RECONVERGENT B3 ;  /* 0x0000000000037941 */ /* 0x000fea0003800200 */
.L_x_6:
[----:B------:R-:W-:Y:S01]  /*04a0*/  ISETP.NE.AND P0, PT, R9, 0x1, PT ;  /* 0x000000010900780c */ /* 0x000fe20003f05270 */
[----:B------:R-:W-:-:S12]  /*04b0*/  VIADD R18, R8, 0x1 ;  /* 0x0000000108127836 */ /* 0x000fd80000000000 */
[----:B------:R-:W-:Y:S05]  /*04c0*/  @!P0 BRA `(.L_x_5) ;  /* 0x0000000000d08947 */ /* 0x000fea0003800000 */
[----:B------:R-:W2:Y:S01]  /*04d0*/  LDG.E R21, desc[UR4][R2.64+0x4] ;  /* 0x0000040402157981 */ /* 0x000ea2000c1e1900 */
[----:B------:R-:W-:Y:S01]  /*04e0*/  BSSY.RECONVERGENT B3, `(.L_x_9) ;  /* 0x0000016000037945 */ /* 0x000fe20003800200 */
[----:B--2---:R-:W-:-:S13]  /*04f0*/  ISETP.NE.AND P0, PT, R21, -0x1, PT ;  /* 0xffffffff1500780c */ /* 0x004fda0003f05270 */
[----:B------:R-:W-:Y:S05]  /*0500*/  @!P0 BRA `(.L_x_10) ;  /* 0x00000000004c8947 */ /* 0x000fea0003800000 */
[----:B------:R-:W0:Y:S01]  /*0510*/  LDC.64 R4, c[0x0][0x3a0] ;  /* 0x0000e800ff047b82 */ /* 0x000e220000000a00 */
[----:B------:R-:W-:Y:S01]  /*0520*/  IMAD.IADD R18, R13, 0x1, -R18 ;  /* 0x000000010d127824 */ /* 0x000fe200078e0a12 */
[----:B------:R-:W1:Y:S01]  /*0530*/  LDCU UR6, c[0x0][0x384] ;  /* 0x00007080ff0677ac */ /* 0x000e620008000800 */
[----:B0-----:R-:W-:-:S05]  /*0540*/  IMAD.WIDE R4, R21, 0x18, R4 ;  /* 0x0000001815047825 */ /* 0x001fca00078e0204 */
[----:B------:R-:W2:Y:S04]  /*0550*/  LDG.E R20, desc[UR4][R4.64+0x8] ;  /* 0x0000080404147981 */ /* 0x000ea8000c1e1900 */
[----:B------:R-:W1:Y:S04]  /*0560*/  LDG.E R21, desc[UR4][R4.64+0xc] ;  /* 0x00000c0404157981 */ /* 0x000e68000c1e1900 */
[----:B------:R-:W3:Y:S01]  /*0570*/  LDG.E R25, desc[UR4][R4.64+0x14] ;  /* 0x0000140404197981 */ /* 0x000ee2000c1e1900 */
        /* <DEDUP_REMOVED lines=11> */
.L_x_11:
[----:B------:R-:W-:-:S07]  /*0630*/  IADD3 R12, PT, PT, R20, R12, -R25 ;  /* 0x0000000c140c7210 */ /* 0x000fce0007ffe819 */
.L_x_10:
[----:B------:R-:W-:Y:S05]  /*0640*/  BSYNC.RECONVERGENT B3 ;  /* 0x0000000000037941 */ /* 0x000fea0003800200 */
.L_x_9:
        /* <DEDUP_REMOVED lines=25> */
.L_x_14:
[----:B------:R-:W-:-:S07]  /*07e0*/  IADD3 R12, PT, PT, R4, R12, -R9 ;  /* 0x0000000c040c7210 */ /* 0x000fce0007ffe809 */
.L_x_13:
[----:B------:R-:W-:Y:S05]  /*07f0*/  BSYNC.RECONVERGENT B3 ;  /* 0x0000000000037941 */ /* 0x000fea0003800200 */
.L_x_12:
[----:B------:R-:W-:-:S07]  /*0800*/  VIADD R18, R8, 0x3 ;  /* 0x0000000308127836 */ /* 0x000fce0000000000 */
.L_x_5:
[----:B------:R-:W-:Y:S05]  /*0810*/  BSYNC.RECONVERGENT B0 ;  /* 0x0000000000007941 */ /* 0x000fea0003800200 */
.L_x_4:
[----:B------:R-:W-:-:S13]  /*0820*/  ISETP.GE.U32.AND P0, PT, R7, 0x3, PT ;  /* 0x000000030700780c */ /* 0x000fda0003f06070 */
[----:B------:R-:W-:Y:S05]  /*0830*/  @!P0 BRA `(.L_x_3) ;  /* 0x0000000400988947 */ /* 0x000fea0003800000 */
[----:B------:R-:W0:Y:S01]  /*0840*/  LDC.64 R2, c[0x0][0x3a0] ;  /* 0x0000e800ff027b82 */ /* 0x000e220000000a00 */
[----:B------:R-:W1:Y:S01]  /*0850*/  LDCU UR6, c[0x0][0x398] ;  /* 0x00007300ff0677ac */ /* 0x000e620008000800 */
[----:B------:R-:W-:-:S06]  /*0860*/  IADD3 R20, PT, PT, R13, -0x3, -R18 ;  /* 0xfffffffd0d147810 */ /* 0x000fcc0007ffe812 */
[----:B------:R-:W2:Y:S01]  /*0870*/  LDC.64 R4, c[0x0][0x3a8] ;  /* 0x0000ea00ff047b82 */ /* 0x000ea20000000a00 */
[----:B-1----:R-:W-:-:S07]  /*0880*/  IMAD R21, R15, UR6, R18 ;  /* 0x000000060f157c24 */ /* 0x002fce000f8e0212 */
.L_x_24:
[----:B--2---:R-:W-:-:S05]  /*0890*/  IMAD.WIDE R6, R21, 0x4, R4 ;  /* 0x0000000415067825 */ /* 0x004fca00078e0204 */
[----:B------:R-:W2:Y:S01]  /*08a0*/  LDG.E R9, desc[UR4][R6.64] ;  /* 0x0000000406097981 */ /* 0x000ea2000c1e1900 */
[----:B------:R-:W-:Y:S01]  /*08b0*/  BSSY.RECONVERGENT B0, `(.L_x_15) ;  /* 0x0000014000007945 */ /* 0x000fe20003800200 */
[----:B--2---:R-:W-:-:S13]  /*08c0*/  ISETP.NE.AND P0, PT, R9, -0x1, PT ;  /* 0xffffffff0900780c */ /* 0x004fda0003f05270 */
[----:B------:R-:W-:Y:S05]  /*08d0*/  @!P0 BRA `(.L_x_16) ;  /* 0x0000000000448947 */ /* 0x000fea0003800000 */
[----:B0-----:R-:W-:Y:S01]  /*08e0*/  IMAD.WIDE R8, R9, 0x18, R2 ;  /* 0x0000001809087825 */ /* 0x001fe200078e0202 */
[----:B------:R-:W0:Y:S04]  /*08f0*/  LDCU UR6, c[0x0][0x384] ;  /* 0x00007080ff0677ac */ /* 0x000e280008000800 */
[----:B------:R-:W2:Y:S04]  /*0900*/  LDG.E R24, desc[UR4][R8.64+0x8] ;  /* 0x0000080408187981 */ /* 0x000ea8000c1e1900 */
[----:B------:R-:W0:Y:S04]  /*0910*/  LDG.E R22, desc[UR4][R8.64+0xc] ;  /* 0x00000c0408167981 */ /* 0x000e28000c1e1900 */
[----:B------:R-:W3:Y:S01]  /*0920*/  LDG.E R23, desc[UR4][R8.64+0x14] ;  /* 0x0000140408177981 */ /* 0x000ee2000c1e1900 */
[----:B------:R-:W-:Y:S01]  /*0930*/  VIADD R25, R20, 0x3 ;  /* 0x0000000314197836 */ /* 0x000fe20000000000 */
[----:B------:R-:W-:-:S04]  /*0940*/  IABS R26, R19 ;  /* 0x00000013001a7213 */ /* 0x000fc80000000000 */
[----:B------:R-:W-:-:S05]  /*0950*/  IABS R25, R25 ;  /* 0x0000001900197213 */ /* 0x000fca0000000000 */
[----:B------:R-:W-:-:S04]  /*0960*/  IMAD.IADD R25, R26, 0x1, R25 ;  /* 0x000000011a197824 */ /* 0x000fc800078e0219 */
[----:B--2---:R-:W-:-:S04]  /*0970*/  IMAD R25, R24, R25, RZ ;  /* 0x0000001918197224 */ /* 0x004fc800078e02ff */
[----:B0-----:R-:W-:-:S05]  /*0980*/  IMAD R22, R22, UR6, -R25 ;  /* 0x0000000616167c24 */ /* 0x001fca000f8e0a19 */
[----:B---3--:R-:W-:-:S13]  /*0990*/  ISETP.GT.AND P0, PT, R22, R23, PT ;  /* 0x000000171600720c */ /* 0x008fda0003f04270 */
[----:B------:R-:W2:Y:S01]  /*09a0*/  @!P0 LDG.E R8, desc[UR4][R8.64+0x10] ;  /* 0x0000100408088981 */ /* 0x000ea2000c1e1900 */
[----:B------:R-:W-:Y:S02]  /*09b0*/  @P0 IADD3 R12, PT, PT, R22, R12, -R23 ;  /* 0x0000000c160c0210 */ /* 0x000fe40007ffe817 */
[----:B--2---:R-:W-:-:S04]  /*09c0*/  @!P0 ISETP.NE.AND P1, PT, R8, -0x1, PT ;  /* 0xffffffff0800880c */ /* 0x004fc80003f25270 */
[----:B------:R-:W-:-:S05]  /*09d0*/  @!P0 SEL R23, R22, RZ, !P1 ;  /* 0x000000ff16178207 */ /* 0x000fca0004800000 */
[----:B------:R-:W-:-:S07]  /*09e0*/  @!P0 IMAD.IADD R12, R12, 0x1, R23 ;  /* 0x000000010c0c8824 */ /* 0x000fce00078e0217 */
.L_x_16:
[----:B------:R-:W-:Y:S05]  /*09f0*/  BSYNC.RECONVERGENT B0 ;  /* 0x0000000000007941 */ /* 0x000fea0003800200 */
.L_x_15:
[----:B------:R-:W2:Y:S04]  /*0a00*/  LDG.E R25, desc[UR4][R6.64+0x4] ;  /* 0x0000040406197981 */ /* 0x000ea8000c1e1900 */
[----:B------:R-:W3:Y:S04]  /*0a10*/  LDG.E R23, desc[UR4][R6.64+0x8] ;  /* 0x0000080406177981 */ /* 0x000ee8000c1e1900 */
[----:B------:R-:W4:Y:S01]  /*0a20*/  LDG.E R9, desc[UR4][R6.64+0xc] ;  /* 0x00000c0406097981 */ /* 0x000f22000c1e1900 */
[----:B------:R-:W-:Y:S01]  /*0a30*/  BSSY.RECONVERGENT B0, `(.L_x_17) ;  /* 0x0000016000007945 */ /* 0x000fe20003800200 */
[----:B--2---:R-:W-:-:S02]  /*0a40*/  ISETP.NE.AND P2, PT, R25, -0x1, PT ;  /* 0xffffffff1900780c */ /* 0x004fc40003f45270 */
[----:B---3--:R-:W-:Y:S02]  /*0a50*/  ISETP.NE.AND P0, PT, R23, -0x1, PT ;  /* 0xffffffff1700780c */ /* 0x008fe40003f05270 */
[----:B----4-:R-:W-:-:S09]  /*0a60*/  ISETP.NE.AND P1, PT, R9, -0x1, PT ;  /* 0xffffffff0900780c */ /* 0x010fd20003f25270 */
[----:B------:R-:W-:Y:S05]  /*0a70*/  @!P2 BRA `(.L_x_18) ;  /* 0x000000000044a947 */ /* 0x000fea0003800000 */
[----:B0-----:R-:W-:Y:S01]  /*0a80*/  IMAD.WIDE R6, R25, 0x18, R2 ;  /* 0x0000001819067825 */ /* 0x001fe200078e0202 */
[----:B------:R-:W0:Y:S04]  /*0a90*/  LDCU UR6, c[0x0][0x384] ;  /* 0x00007080ff0677ac */ /* 0x000e280008000800 */
[----:B------:R-:W2:Y:S04]  /*0aa0*/  LDG.E R22, desc[UR4][R6.64+0x8] ;  /* 0x0000080406167981 */ /* 0x000ea8000c1e1900 */
[----:B------:R-:W0:Y:S04]  /*0ab0*/  LDG.E R8, desc[UR4][R6.64+0xc] ;  /* 0x00000c0406087981 */ /* 0x000e28000c1e1900 */
[----:B------:R-:W3:Y:S01]  /*0ac0*/  LDG.E R25, desc[UR4][R6.64+0x14] ;  /* 0x0000140406197981 */ /* 0x000ee2000c1e1900 */
[----:B------:R-:W-:-:S05]  /*0ad0*/  VIADD R24, R20, 0x2 ;  /* 0x0000000214187836 */ /* 0x000fca0000000000 */
[----:B------:R-:W-:Y:S02]  /*0ae0*/  IABS R27, R24 ;  /* 0x00000018001b7213 */ /* 0x000fe40000000000 */
[----:B------:R-:W-:-:S05]  /*0af0*/  IABS R24, R19 ;  /* 0x0000001300187213 */ /* 0x000fca0000000000 */
[----:B------:R-:W-:-:S04]  /*0b00*/  IMAD.IADD R27, R24, 0x1, R27 ;  /* 0x00000001181b7824 */ /* 0x000fc800078e021b */
[----:B--2---:R-:W-:-:S04]  /*0b10*/  IMAD R27, R22, R27, RZ ;  /* 0x0000001b161b7224 */ /* 0x004fc800078e02ff */
[----:B0-----:R-:W-:-:S05]  /*0b20*/  IMAD R8, R8, UR6, -R27 ;  /* 0x0000000608087c24 */ /* 0x001fca000f8e0a1b */
[----:B---3--:R-:W-:-:S13]  /*0b30*/  ISETP.GT.AND P2, PT, R8, R25, PT ;  /* 0x000000190800720c */ /* 0x008fda0003f44270 */
[----:B------:R-:W2:Y:S02]  /*0b40*/  @!P2 LDG.E R6, desc[UR4][R6.64+0x10] ;  /* 0x000010040606a981 */ /* 0x000ea4000c1e1900 */
[----:B--2---:R-:W-:-:S04]  /*0b50*/  @!P2 ISETP.NE.AND P3, PT, R6, -0x1, PT ;  /* 0xffffffff0600a80c */ /* 0x004fc80003f65270 */
[----:B------:R-:W-:-:S05]  /*0b60*/  @!P2 SEL R27, R8, RZ, !P3 ;  /* 0x000000ff081ba207 */ /* 0x000fca0005800000 */
[----:B------:R-:W-:-:S05]  /*0b70*/  @!P2 IMAD.IADD R12, R12, 0x1, R27 ;  /* 0x000000010c0ca824 */ /* 0x000fca00078e021b */
[----:B------:R-:W-:-:S07]  /*0b80*/  @P2 IADD3 R12, PT, PT, R8, R12, -R25 ;  /* 0x0000000c080c2210 */ /* 0x000fce0007ffe819 */
.L_x_18:
[----:B------:R-:W-:Y:S05]  /*0b90*/  BSYNC.RECONVERGENT B0 ;  /* 0x0000000000007941 */ /* 0x000fea0003800200 */
.L_x_17:
[----:B------:R-:W-:Y:S04]  /*0ba0*/  BSSY.RECONVERGENT B0, `(.L_x_19) ;  /* 0x0000014000007945 */ /* 0x000fe80003800200 */
        /* <DEDUP_REMOVED lines=8> */
[----:B------:R-:W-:Y:S01]  /*0c30*/  IABS R25, R24 ;  /* 0x0000001800197213 */ /* 0x000fe20000000000 */
[----:B------:R-:W-:-:S04]  /*0c40*/  IMAD.MOV.U32 R24, RZ, RZ, R26 ;  /* 0x000000ffff187224 */ /* 0x000fc800078e001a */
        /* <DEDUP_REMOVED lines=9> */
.L_x_20:
[----:B------:R-:W-:Y:S05]  /*0ce0*/  BSYNC.RECONVERGENT B0 ;  /* 0x0000000000007941 */ /* 0x000fea0003800200 */
.L_x_19:
[----:B------:R-:W-:Y:S04]  /*0cf0*/  BSSY.RECONVERGENT B0, `(.L_x_21) ;  /* 0x0000014000007945 */ /* 0x000fe80003800200 */
[----:B------:R-:W-:Y:S05]  /*0d00*/  @!P1 BRA `(.L_x_22) ;  /* 0x0000000000489947 */ /* 0x000fea0003800000 */
[----:B0-----:R-:W-:Y:S01]  /*0d10*/  IMAD.WIDE R6, R9, 0x18, R2 ;  /* 0x0000001809067825 */ /* 0x001fe200078e0202 */
[----:B------:R-:W0:Y:S04]  /*0d20*/  LDCU UR6, c[0x0][0x384] ;  /* 0x00007080ff0677ac */ /* 0x000e280008000800 */
[----:B------:R-:W2:Y:S04]  /*0d30*/  LDG.E R8, desc[UR4][R6.64+0x8] ;  /* 0x0000080406087981 */ /* 0x000ea8000c1e1900 */
[----:B------:R-:W0:Y:S04]  /*0d40*/  LDG.E R9, desc[UR4][R6.64+0xc] ;  /* 0x00000c0406097981 */ /* 0x000e28000c1e1900 */
[----:B------:R-:W3:Y:S01]  /*0d50*/  LDG.E R25, desc[UR4][R6.64+0x14] ;  /* 0x0000140406197981 */ /* 0x000ee2000c1e1900 */
[----:B------:R-:W-:-:S02]  /*0d60*/  IABS R23, R20 ;  /* 0x0000001400177213 */ /* 0x000fc40000000000 */
[----:B------:R-:W-:-:S05]  /*0d70*/  IABS R22, R19 ;  /* 0x0000001300167213 */ /* 0x000fca0000000000 */
[----:B------:R-:W-:-:S04]  /*0d80*/  IMAD.IADD R23, R22, 0x1, R23 ;  /* 0x0000000116177824 */ /* 0x000fc800078e0217 */
[----:B--2---:R-:W-:-:S04]  /*0d90*/  IMAD R8, R8, R23, RZ ;  /* 0x0000001708087224 */ /* 0x004fc800078e02ff */
[----:B0-----:R-:W-:-:S05]  /*0da0*/  IMAD R8, R9, UR6, -R8 ;  /* 0x0000000609087c24 */ /* 0x001fca000f8e0a08 */
[----:B---3--:R-:W-:-:S13]  /*0db0*/  ISETP.GT.AND P0, PT, R8, R25, PT ;  /* 0x000000190800720c */ /* 0x008fda0003f04270 */
[----:B------:R-:W-:Y:S05]  /*0dc0*/  @P0 BRA `(.L_x_23) ;  /* 0x0000000000140947 */ /* 0x000fea0003800000 */
[----:B------:R-:W2:Y:S02]  /*0dd0*/  LDG.E R6, desc[UR4][R6.64+0x10] ;  /* 0x0000100406067981 */ /* 0x000ea4000c1e1900 */
[----:B--2---:R-:W-:-:S04]  /*0de0*/  ISETP.NE.AND P0, PT, R6, -0x1, PT ;  /* 0xffffffff0600780c */ /* 0x004fc80003f05270 */
[----:B------:R-:W-:-:S05]  /*0df0*/  SEL R9, R8, RZ, !P0 ;  /* 0x000000ff08097207 */ /* 0x000fca0004000000 */
[----:B------:R-:W-:Y:S01]  /*0e00*/  IMAD.IADD R12, R12, 0x1, R9 ;  /* 0x000000010c0c7824 */ /* 0x000fe200078e0209 */
[----:B------:R-:W-:Y:S06]  /*0e10*/  BRA `(.L_x_22) ;  /* 0x0000000000047947 */ /* 0x000fec0003800000 */
.L_x_23:
[----:B------:R-:W-:-:S07]  /*0e20*/  IADD3 R12, PT, PT, R8, R12, -R25 ;  /* 0x0000000c080c7210 */ /* 0x000fce0007ffe819 */
.L_x_22:
[----:B------:R-:W-:Y:S05]  /*0e30*/  BSYNC.RECONVERGENT B0 ;  /* 0x0000000000007941 */ /* 0x000fea0003800200 */
.L_x_21:
[C---:B------:R-:W-:Y:S02]  /*0e40*/  VIADD R6, R18.reuse, 0x3 ;  /* 0x0000000312067836 */ /* 0x040fe40000000000 */
[----:B------:R-:W-:Y:S02]  /*0e50*/  VIADD R18, R18, 0x4 ;  /* 0x0000000412127836 */ /* 0x000fe40000000000 */
[----:B------:R-:W-:Y:S01]  /*0e60*/  VIADD R20, R20, 0xfffffffc ;  /* 0xfffffffc14147836 */ /* 0x000fe20000000000 */
[----:B------:R-:W-:Y:S01]  /*0e70*/  ISETP.GE.AND P0, PT, R6, R17, PT ;  /* 0x000000110600720c */ /* 0x000fe20003f06270 */
[----:B------:R-:W-:-:S12]  /*0e80*/  VIADD R21, R21, 0x4 ;  /* 0x0000000415157836 */ /* 0x000fd80000000000 */
[----:B------:R-:W-:Y:S05]  /*0e90*/  @!P0 BRA `(.L_x_24) ;  /* 0xfffffff8007c8947 */ /* 0x000fea000383ffff */
.L_x_3:
[----:B------:R-:W-:Y:S05]  /*0ea0*/  BSYNC.RECONVERGENT B1 ;  /* 0x0000000000017941 */ /* 0x000fea0003800200 */
.L_x_2:
[C---:B------:R-:W-:Y:S01]  /*0eb0*/  ISETP.GE.AND P0, PT, R15.reuse, R10, PT ;  /* 0x0000000a0f00720c */ /* 0x040fe20003f06270 */
[----:B------:R-:W-:Y:S02]  /*0ec0*/  VIADD R15, R15, 0x1 ;  /* 0x000000010f0f7836 */ /* 0x000fe40000000000 */
[----:B------:R-:W-:-:S10]  /*0ed0*/  VIADD R14, R14, 0x1 ;  /* 0x000000010e0e7836 */ /* 0x000fd40000000000 */
[----:B------:R-:W-:Y:S05]  /*0ee0*/  @!P0 BRA `(.L_x_25) ;  /* 0xfffffff000a48947 */ /* 0x000fea000383ffff */
.L_x_1:
[----:B------:R-:W-:Y:S05]  /*0ef0*/  BSYNC.RECONVERGENT B2 ;  /* 0x0000000000027941 */ /* 0x000fea0003800200 */
.L_x_0:
[----:B0-----:R-:W0:Y:S01]  /*0f00*/  LDC.64 R2, c[0x0][0x3b0] ;  /* 0x0000ec00ff027b82 */ /* 0x001e220000000a00 */
[----:B------:R-:W1:Y:S02]  /*0f10*/  LDCU UR6, c[0x0][0x398] ;  /* 0x00007300ff0677ac */ /* 0x000e640008000800 */
[----:B-1----:R-:W-:-:S04]  /*0f20*/  IMAD R13, R0, UR6, R13 ;  /* 0x00000006000d7c24 */ /* 0x002fc8000f8e020d */
[----:B0-----:R-:W-:-:S05]  /*0f30*/  IMAD.WIDE R2, R13, 0x4, R2 ;  /* 0x000000040d027825 */ /* 0x001fca00078e0202 */
[----:B------:R-:W-:Y:S01]  /*0f40*/  STG.E desc[UR4][R2.64], R12 ;  /* 0x0000000c02007986 */ /* 0x000fe2000c101904 */
[----:B------:R-:W-:Y:S05]  /*0f50*/  EXIT ;  /* 0x000000000000794d */ /* 0x000fea0003800000 */
.L_x_26:
[----:B------:R-:W-:-:S00]  /*0f60*/  BRA `(.L_x_26) ;  /* 0xfffffffc00fc7947 */ /* 0x000fc0000383ffff */
[----:B------:R-:W-:-:S00]  /*0f70*/  NOP ;  /* 0x0000000000007918 */ /* 0x000fc00000000000 */
        /* <DEDUP_REMOVED lines=8> */
.L_x_34:


//--------------------- .text._Z12solutionEvalP8BuildingPK7Antennai --------------------------
	.section	.text._Z12solutionEvalP8BuildingPK7Antennai,"ax",@progbits
	.align	128
        .global         _Z12solutionEvalP8BuildingPK7Antennai
        .type           _Z12solutionEvalP8BuildingPK7Antennai,@function
        .size           _Z12solutionEvalP8BuildingPK7Antennai,(.L_x_35 - _Z12solutionEvalP8BuildingPK7Antennai)
        .other          _Z12solutionEvalP8BuildingPK7Antennai,@"STO_CUDA_ENTRY STV_DEFAULT"
_Z12solutionEvalP8BuildingPK7Antennai:
.text._Z12solutionEvalP8BuildingPK7Antennai:
[----:B------:R-:W-:Y:S01]  /*0000*/  LDC R1, c[0x0][0x37c] ;  /* 0x0000df00ff017b82 */ /* 0x000fe20000000800 */
[----:B------:R-:W0:Y:S01]  /*0010*/  S2R R0, SR_TID.X ;  /* 0x0000000000007919 */ /* 0x000e220000002100 */
[----:B------:R-:W1:Y:S06]  /*0020*/  LDCU UR4, c[0x0][0x390] ;  /* 0x00007200ff0477ac */ /* 0x000e6c0008000800 */
[----:B------:R-:W0:Y:S01]  /*0030*/  S2UR UR5, SR_CTAID.X ;  /* 0x00000000000579c3 */ /* 0x000e220000002500 */
[----:B------:R-:W-:Y:S01]  /*0040*/  IMAD.MOV.U32 R9, RZ, RZ, -0x1 ;  /* 0xffffffffff097424 */ /* 0x000fe200078e00ff */
[----:B------:R-:W2:Y:S06]  /*0050*/  LDCU.64 UR8, c[0x0][0x358] ;  /* 0x00006b00ff0877ac */ /* 0x000eac0008000a00 */
[----:B------:R-:W0:Y:S08]  /*0060*/  LDC R5, c[0x0][0x360] ;  /* 0x0000d800ff057b82 */ /* 0x000e300000000800 */
[----:B------:R-:W3:Y:S01]  /*0070*/  LDC.64 R2, c[0x0][0x380] ;  /* 0x0000e000ff027b82 */ /* 0x000ee20000000a00 */
[----:B-1----:R-:W-:Y:S01]  /*0080*/  UISETP.NE.AND UP0, UPT, UR4, URZ, UPT ;  /* 0x000000ff0400728c */ /* 0x002fe2000bf05270 */
[----:B0-----:R-:W-:-:S02]  /*0090*/  IMAD R5, R5, UR5, R0 ;  /* 0x0000000505057c24 */ /* 0x001fc4000f8e0200 */
[----:B------:R-:W-:Y:S02]  /*00a0*/  IMAD.MOV.U32 R0, RZ, RZ, RZ ;  /* 0x000000ffff007224 */ /* 0x000fe400078e00ff */
[----:B---3--:R-:W-:-:S04]  /*00b0*/  IMAD.WIDE R2, R5, 0x18, R2 ;  /* 0x0000001805027825 */ /* 0x008fc800078e0202 */
[----:B--2---:R-:W-:Y:S05]  /*00c0*/  BRA.U !UP0, `(.L_x_27) ;  /* 0x0000001508ec7547 */ /* 0x004fea000b800000 */
[----:B------:R0:W5:Y:S01]  /*00d0*/  LDG.E R10, desc[UR8][R2.64] ;  /* 0x00000008020a7981 */ /* 0x000162000c1e1900 */
[----:B------:R-:W1:Y:S03]  /*00e0*/  LDCU UR5, c[0x0][0x390] ;  /* 0x00007200ff0577ac */ /* 0x000e660008000800 */
[----:B------:R0:W5:Y:S04]  /*00f0*/  LDG.E R11, desc[UR8][R2.64+0x4] ;  /* 0x00000408020b7981 */ /* 0x000168000c1e1900 */
[----:B------:R0:W5:Y:S04]  /*0100*/  LDG.E R12, desc[UR8][R2.64+0x8] ;  /* 0x00000808020c7981 */ /* 0x000168000c1e1900 */
[----:B------:R0:W5:Y:S01]  /*0110*/  LDG.E R13, desc[UR8][R2.64+0xc] ;  /* 0x00000c08020d7981 */ /* 0x000162000c1e1900 */
[----:B------:R-:W-:Y:S01]  /*0120*/  UISETP.GE.U32.AND UP0, UPT, UR4, 0x8, UPT ;  /* 0x000000080400788c */ /* 0x000fe2000bf06070 */
[----:B------:R-:W-:Y:S01]  /*0130*/  IMAD.MOV.U32 R9, RZ, RZ, -0x1 ;  /* 0xffffffffff097424 */ /* 0x000fe200078e00ff */
[----:B------:R-:W-:Y:S01]  /*0140*/  CS2R R14, SRZ ;  /* 0x00000000000e7805 */ /* 0x000fe2000001ff00 */
[----:B------:R-:W-:-:S02]  /*0150*/  IMAD.MOV.U32 R0, RZ, RZ, RZ ;  /* 0x000000ffff007224 */ /* 0x000fc400078e00ff */
[----:B------:R-:W-:Y:S01]  /*0160*/  IMAD.MOV.U32 R8, RZ, RZ, RZ ;  /* 0x000000ffff087224 */ /* 0x000fe200078e00ff */
[----:B-1----:R-:W-:-:S03]  /*0170*/  ULOP3.LUT UP1, URZ, UR5, 0x7, URZ, 0xc0, !UPT ;  /* 0x0000000705ff7892 */ /* 0x002fc6000f82c0ff */
[----:B0-----:R-:W-:Y:S08]  /*0180*/  BRA.U !UP0, `(.L_x_28) ;  /* 0x0000000d08007547 */ /* 0x001ff0000b800000 */
[----:B------:R-:W0:Y:S01]  /*0190*/  LDC.64 R4, c[0x0][0x388] ;  /* 0x0000e200ff047b82 */ /* 0x000e220000000a00 */
[----:B------:R-:W-:Y:S01]  /*01a0*/  USHF.R.S32.HI UR6, URZ, 0x1f, UR4 ;  /* 0x0000001fff067899 */ /* 0x000fe20008011404 */
[----:B------:R-:W-:Y:S01]  /*01b0*/  IMAD.MOV.U32 R9, RZ, RZ, -0x1 ;  /* 0xffffffffff097424 */ /* 0x000fe200078e00ff */
[----:B------:R-:W-:Y:S01]  /*01c0*/  ULOP3.LUT UR4, UR4, 0xfffffff8, URZ, 0xc0, !UPT ;  /* 0xfffffff804047892 */ /* 0x000fe2000f8ec0ff */
[----:B------:R-:W-:Y:S01]  /*01d0*/  CS2R R16, SRZ ;  /* 0x0000000000107805 */ /* 0x000fe2000001ff00 */
[----:B------:R-:W-:Y:S02]  /*01e0*/  IMAD.MOV.U32 R0, RZ, RZ, RZ ;  /* 0x000000ffff007224 */ /* 0x000fe400078e00ff */
[----:B------:R-:W-:Y:S02]  /*01f0*/  IMAD.MOV.U32 R8, RZ, RZ, RZ ;  /* 0x000000ffff087224 */ /* 0x000fe400078e00ff */
[----:B------:R-:W-:Y:S02]  /*0200*/  IMAD.U32 R14, RZ, RZ, UR4 ;  /* 0x00000004ff0e7e24 */ /* 0x000fe4000f8e00ff */
[----:B------:R-:W-:-:S07]  /*0210*/  IMAD.U32 R15, RZ, RZ, UR6 ;  /* 0x00000006ff0f7e24 */ /* 0x000fce000f8e00ff */
.L_x_29:
[----:B------:R-:W-:Y:S02]  /*0220*/  IMAD R19, R16, 0x14, RZ ;  /* 0x0000001410137824 */ /* 0x000fe400078e02ff */
[----:B0-----:R-:W-:-:S04]  /*0230*/  IMAD.WIDE.U32 R6, R17, 0x14, R4 ;  /* 0x0000001411067825 */ /* 0x001fc800078e0004 */
[----:B------:R-:W-:-:S05]  /*0240*/  IMAD.IADD R7, R7, 0x1, R19 ;  /* 0x0000000107077824 */ /* 0x000fca00078e0213 */
[----:B------:R-:W2:Y:S04]  /*0250*/  LDG.E R19, desc[UR8][R6.64+0xc] ;  /* 0x00000c0806137981 */ /* 0x000ea8000c1e1900 */
[----:B------:R-:W3:Y:S04]  /*0260*/  LDG.E R24, desc[UR8][R6.64+0x10] ;  /* 0x0000100806187981 */ /* 0x000ee8000c1e1900 */
[----:B------:R-:W4:Y:S04]  /*0270*/  LDG.E R21, desc[UR8][R6.64+0x20] ;  /* 0x0000200806157981 */ /* 0x000f28000c1e1900 */
[----:B------:R-:W4:Y:S04]  /*0280*/  LDG.E R28, desc[UR8][R6.64+0x24] ;  /* 0x00002408061c7981 */ /* 0x000f28000c1e1900 */
[----:B------:R-:W4:Y:S04]  /*0290*/  LDG.E R20, desc[UR8][R6.64] ;  /* 0x0000000806147981 */ /* 0x000f28000c1e1900 */
[----:B------:R-:W4:Y:S04]  /*02a0*/  LDG.E R22, desc[UR8][R6.64+0x14] ;  /* 0x0000140806167981 */ /* 0x000f28000c1e1900 */
[----:B------:R-:W4:Y:S04]  /*02b0*/  LDG.E R25, desc[UR8][R6.64+0x34] ;  /* 0x0000340806197981 */ /* 0x000f28000c1e1900 */
[----:B------:R-:W4:Y:S04]  /*02c0*/  LDG.E R26, desc[UR8][R6.64+0x38] ;  /* 0x00003808061a7981 */ /* 0x000f28000c1e1900 */
[----:B------:R-:W4:Y:S01]  /*02d0*/  LDG.E R18, desc[UR8][R6.64+0x28] ;  /* 0x0000280806127981 */ /* 0x000f22000c1e1900 */
[----:B--2--5:R-:W-:-:S02]  /*02e0*/  IMAD.IADD R19, R10, 0x1, -R19 ;  /* 0x000000010a137824 */ /* 0x024fc400078e0a13 */
[----:B---3--:R-:W-:-:S03]  /*02f0*/  IMAD.IADD R24, R11, 0x1, -R24 ;  /* 0x000000010b187824 */ /* 0x008fc600078e0a18 */
[----:B------:R-:W-:Y:S01]  /*0300*/  IABS R23, R19 ;  /* 0x0000001300177213 */ /* 0x000fe20000000000 */
[----:B----4-:R-:W-:Y:S01]  /*0310*/  IMAD.IADD R21, R10, 0x1, -R21 ;  /* 0x000000010a157824 */ /* 0x010fe200078e0a15 */
[----:B------:R-:W-:-:S03]  /*0320*/  IABS R19, R24 ;  /* 0x0000001800137213 */ /* 0x000fc60000000000 */
[----:B------:R-:W-:Y:S02]  /*0330*/  IMAD.MOV.U32 R24, RZ, RZ, R23 ;  /* 0x000000ffff187224 */ /* 0x000fe400078e0017 */
[----:B------:R-:W-:Y:S01]  /*0340*/  IMAD.IADD R28, R11, 0x1, -R28 ;  /* 0x000000010b1c7824 */ /* 0x000fe200078e0a1c */
[----:B------:R-:W-:Y:S01]  /*0350*/  IABS R27, R21 ;  /* 0x00000015001b7213 */ /* 0x000fe20000000000 */
[----:B------:R-:W-:Y:S01]  /*0360*/  IMAD.IADD R19, R19, 0x1, R24 ;  /* 0x0000000113137824 */ /* 0x000fe200078e0218 */
[----:B------:R-:W2:Y:S02]  /*0370*/  LDG.E R23, desc[UR8][R6.64+0x48] ;  /* 0x0000480806177981 */ /* 0x000ea4000c1e1900 */
[----:B------:R-:W-:Y:S01]  /*0380*/  IABS R21, R28 ;  /* 0x0000001c00157213 */ /* 0x000fe20000000000 */
[----:B------:R-:W-:Y:S01]  /*0390*/  IMAD.MOV.U32 R28, RZ, RZ, R27 ;  /* 0x000000ffff1c7224 */ /* 0x000fe200078e001b */
[----:B------:R-:W-:Y:S01]  /*03a0*/  ISETP.GT.AND P4, PT, R19, R20, PT ;  /* 0x000000141300720c */ /* 0x000fe20003f84270 */
[----:B------:R-:W3:Y:S02]  /*03b0*/  LDG.E R24, desc[UR8][R6.64+0x4c] ;  /* 0x00004c0806187981 */ /* 0x000ee4000c1e1900 */
[----:B------:R-:W-:-:S02]  /*03c0*/  IMAD.IADD R21, R21, 0x1, R28 ;  /* 0x0000000115157824 */ /* 0x000fc400078e021c */
[----:B------:R-:W-:Y:S01]  /*03d0*/  IMAD.IADD R25, R10, 0x1, -R25 ;  /* 0x000000010a197824 */ /* 0x000fe200078e0a19 */
[----:B------:R-:W4:Y:S02]  /*03e0*/  LDG.E R20, desc[UR8][R6.64+0x3c] ;  /* 0x00003c0806147981 */ /* 0x000f24000c1e1900 */
[----:B------:R-:W-:Y:S01]  /*03f0*/  ISETP.GT.AND P3, PT, R21, R22, PT ;  /* 0x000000161500720c */ /* 0x000fe20003f64270 */
[----:B------:R-:W-:-:S04]  /*0400*/  IMAD.IADD R26, R11, 0x1, -R26 ;  /* 0x000000010b1a7824 */ /* 0x000fc800078e0a1a */
[----:B------:R-:W4:Y:S01]  /*0410*/  @!P4 LDG.E R22, desc[UR8][R6.64+0x4] ;  /* 0x000004080616c981 */ /* 0x000f22000c1e1900 */
[----:B------:R-:W-:Y:S02]  /*0420*/  IABS R27, R25 ;  /* 0x00000019001b7213 */ /* 0x000fe40000000000 */
[----:B------:R-:W-:-:S03]  /*0430*/  IABS R25, R26 ;  /* 0x0000001a00197213 */ /* 0x000fc60000000000 */
[----:B------:R-:W-:-:S04]  /*0440*/  IMAD.MOV.U32 R26, RZ, RZ, R27 ;  /* 0x000000ffff1a7224 */ /* 0x000fc800078e001b */
[----:B------:R-:W-:Y:S02]  /*0450*/  IMAD.IADD R25, R25, 0x1, R26 ;  /* 0x0000000119197824 */ /* 0x000fe400078e021a */
[----:B------:R-:W4:Y:S03]  /*0460*/  @!P3 LDG.E R26, desc[UR8][R6.64+0x18] ;  /* 0x00001808061ab981 */ /* 0x000f26000c1e1900 */
[----:B------:R-:W-:-:S13]  /*0470*/  ISETP.GT.AND P2, PT, R25, R18, PT ;  /* 0x000000121900720c */ /* 0x000fda0003f44270 */
[----:B------:R-:W4:Y:S01]  /*0480*/  @!P2 LDG.E R28, desc[UR8][R6.64+0x2c] ;  /* 0x00002c08061ca981 */ /* 0x000f22000c1e1900 */
[C---:B------:R-:W-:Y:S02]  /*0490*/  @!P4 IMAD R19, R12.reuse, R19, RZ ;  /* 0x000000130c13c224 */ /* 0x040fe400078e02ff */
[C---:B------:R-:W-:Y:S02]  /*04a0*/  @!P3 IMAD R21, R12.reuse, R21, RZ ;  /* 0x000000150c15b224 */ /* 0x040fe400078e02ff */
[----:B------:R-:W-:Y:S02]  /*04b0*/  @!P2 IMAD R25, R12, R25, RZ ;  /* 0x000000190c19a224 */ /* 0x000fe400078e02ff */
[----:B--2---:R-:W-:Y:S02]  /*04c0*/  IMAD.IADD R23, R10, 0x1, -R23 ;  /* 0x000000010a177824 */ /* 0x004fe400078e0a17 */
[----:B---3--:R-:W-:-:S03]  /*04d0*/  IMAD.IADD R24, R11, 0x1, -R24 ;  /* 0x000000010b187824 */ /* 0x008fc600078e0a18 */
[----:B------:R-:W-:Y:S02]  /*04e0*/  IABS R18, R23 ;  /* 0x0000001700127213 */ /* 0x000fe40000000000 */
[----:B------:R-:W-:Y:S02]  /*04f0*/  IABS R23, R24 ;  /* 0x0000001800177213 */ /* 0x000fe40000000000 */
[----:B------:R-:W2:Y:S01]  /*0500*/  LDG.E R24, desc[UR8][R6.64+0x64] ;  /* 0x0000640806187981 */ /* 0x000ea2000c1e1900 */
[----:B----4-:R-:W-:Y:S02]  /*0510*/  @!P4 IMAD R19, R13, R22, -R19 ;  /* 0x000000160d13c224 */ /* 0x010fe400078e0a13 */
[----:B------:R-:W-:Y:S01]  /*0520*/  IMAD.IADD R23, R23, 0x1, R18 ;  /* 0x0000000117177824 */ /* 0x000fe200078e0212 */
[----:B------:R-:W3:Y:S02]  /*0530*/  LDG.E R22, desc[UR8][R6.64+0x88] ;  /* 0x0000880806167981 */ /* 0x000ee4000c1e1900 */
[----:B------:R-:W-:-:S02]  /*0540*/  @!P4 ISETP.GE.U32.AND P0, PT, R0, R19, PT ;  /* 0x000000130000c20c */ /* 0x000fc40003f06070 */
[----:B------:R-:W-:-:S04]  /*0550*/  @!P4 SHF.R.S32.HI R27, RZ, 0x1f, R19 ;  /* 0x0000001fff1bc819 */ /* 0x000fc80000011413 */
[----:B------:R-:W-:Y:S02]  /*0560*/  @!P4 ISETP.GE.AND.EX P0, PT, R8, R27, PT, P0 ;  /* 0x0000001b0800c20c */ /* 0x000fe40003f06300 */
[----:B------:R-:W-:Y:S02]  /*0570*/  ISETP.GT.AND P1, PT, R23, R20, PT ;  /* 0x000000141700720c */ /* 0x000fe40003f24270 */
[----:B------:R-:W-:Y:S01]  /*0580*/  @!P4 ISETP.EQ.OR P0, PT, R9, -0x1, !P0 ;  /* 0xffffffff0900c80c */ /* 0x000fe20004702670 */
[----:B------:R-:W-:Y:S01]  /*0590*/  @!P3 IMAD R21, R13, R26, -R21 ;  /* 0x0000001a0d15b224 */ /* 0x000fe200078e0a15 */
[----:B------:R-:W4:Y:S02]  /*05a0*/  LDG.E R20, desc[UR8][R6.64+0x74] ;  /* 0x0000740806147981 */ /* 0x000f24000c1e1900 */
[----:B------:R-:W-:Y:S02]  /*05b0*/  @!P4 SEL R0, R19, R0, P0 ;  /* 0x000000001300c207 */ /* 0x000fe40000000000 */
[----:B------:R-:W-:Y:S01]  /*05c0*/  @!P4 SEL R8, R27, R8, P0 ;  /* 0x000000081b08c207 */ /* 0x000fe20000000000 */
[----:B------:R-:W2:Y:S01]  /*05d0*/  LDG.E R26, desc[UR8][R6.64+0x60] ;  /* 0x00006008061a7981 */ /* 0x000ea2000c1e1900 */
[----:B------:R-:W-:-:S02]  /*05e0*/  @!P3 SHF.R.S32.HI R27, RZ, 0x1f, R21 ;  /* 0x0000001fff1bb819 */ /* 0x000fc40000011415 */
[----:B------:R-:W-:Y:S01]  /*05f0*/  @!P3 ISETP.GE.U32.AND P5, PT, R0, R21, PT ;  /* 0x000000150000b20c */ /* 0x000fe20003fa6070 */
[----:B------:R-:W3:Y:S01]  /*0600*/  @!P1 LDG.E R18, desc[UR8][R6.64+0x40] ;  /* 0x0000400806129981 */ /* 0x000ee2000c1e1900 */
[----:B------:R-:W-:Y:S02]  /*0610*/  @!P4 SEL R9, R17, R9, P0 ;  /* 0x000000091109c207 */ /* 0x000fe40000000000 */
[----:B------:R-:W-:-:S04]  /*0620*/  @!P3 ISETP.GE.AND.EX P0, PT, R8, R27, PT, P5 ;  /* 0x0000001b0800b20c */ /* 0x000fc80003f06350 */
[----:B------:R-:W-:Y:S02]  /*0630*/  @!P3 ISETP.EQ.OR P0, PT, R9, -0x1, !P0 ;  /* 0xffffffff0900b80c */ /* 0x000fe40004702670 */
[----:B------:R-:W-:Y:S02]  /*0640*/  PLOP3.LUT P4, PT, PT, PT, PT, 0x8, 0x80 ;  /* 0x000000000080781c */ /* 0x000fe40003f8e170 */
[----:B------:R-:W-:Y:S01]  /*0650*/  @!P3 PLOP3.LUT P4, PT, P0, PT, PT, 0x80, 0x8 ;  /* 0x000000000008b81c */ /* 0x000fe2000078f070 */
[----:B------:R-:W-:Y:S01]  /*0660*/  @!P2 IMAD R19, R13, R28, -R25 ;  /* 0x0000001c0d13a224 */ /* 0x000fe200078e0a19 */
[----:B------:R-:W-:Y:S01]  /*0670*/  @!P3 SEL R0, R21, R0, P0 ;  /* 0x000000001500b207 */ /* 0x000fe20000000000 */
[----:B------:R-:W4:Y:S01]  /*0680*/  LDG.E R25, desc[UR8][R6.64+0x5c] ;  /* 0x00005c0806197981 */ /* 0x000f22000c1e1900 */
[----:B------:R-:W-:Y:S02]  /*0690*/  @!P3 SEL R8, R27, R8, P0 ;  /* 0x000000081b08b207 */ /* 0x000fe40000000000 */
[----:B------:R-:W-:Y:S01]  /*06a0*/  @!P2 SHF.R.S32.HI R27, RZ, 0x1f, R19 ;  /* 0x0000001fff1ba819 */ /* 0x000fe20000011413 */
[----:B------:R-:W4:Y:S01]  /*06b0*/  LDG.E R21, desc[UR8][R6.64+0x84] ;  /* 0x0000840806157981 */ /* 0x000f22000c1e1900 */
[----:B------:R-:W-:-:S04]  /*06c0*/  @!P2 ISETP.GE.U32.AND P0, PT, R0, R19, PT ;  /* 0x000000130000a20c */ /* 0x000fc80003f06070 */
[----:B------:R-:W-:Y:S01]  /*06d0*/  @!P2 ISETP.GE.AND.EX P0, PT, R8, R27, PT, P0 ;  /* 0x0000001b0800a20c */ /* 0x000fe20003f06300 */
[----:B------:R-:W-:-:S05]  /*06e0*/  @P4 VIADD R9, R17, 0x1 ;  /* 0x0000000111094836 */ /* 0x000fca0000000000 */
[----:B------:R-:W-:-:S04]  /*06f0*/  @!P2 ISETP.EQ.OR P0, PT, R9, -0x1, !P0 ;  /* 0xffffffff0900a80c */ /* 0x000fc80004702670 */
[----:B------:R-:W-:Y:S02]  /*0700*/  @!P2 SEL R0, R19, R0, P0 ;  /* 0x000000001300a207 */ /* 0x000fe40000000000 */
[----:B------:R-:W4:Y:S01]  /*0710*/  LDG.E R19, desc[UR8][R6.64+0x70] ;  /* 0x0000700806137981 */ /* 0x000f22000c1e1900 */
[----:B------:R-:W-:Y:S01]  /*0720*/  @!P1 IMAD R23, R12, R23, RZ ;  /* 0x000000170c179224 */ /* 0x000fe200078e02ff */
[----:B------:R-:W-:-:S03]  /*0730*/  @!P2 SEL R8, R27, R8, P0 ;  /* 0x000000081b08a207 */ /* 0x000fc60000000000 */
[----:B---3--:R-:W-:Y:S02]  /*0740*/  @!P1 IMAD R29, R13, R18, -R23 ;  /* 0x000000120d1d9224 */ /* 0x008fe400078e0a17 */
[----:B------:R-:W3:Y:S01]  /*0750*/  LDG.E R18, desc[UR8][R6.64+0x50] ;  /* 0x0000500806127981 */ /* 0x000ee2000c1e1900 */
[----:B--2---:R-:W-:Y:S02]  /*0760*/  IMAD.IADD R26, R11, 0x1, -R26 ;  /* 0x000000010b1a7824 */ /* 0x004fe400078e0a1a */
[----:B----4-:R-:W-:-:S05]  /*0770*/  IMAD.IADD R25, R10, 0x1, -R25 ;  /* 0x000000010a197824 */ /* 0x010fca00078e0a19 */
[----:B------:R-:W-:Y:S02]  /*0780*/  IABS R27, R25 ;  /* 0x00000019001b7213 */ /* 0x000fe40000000000 */
[----:B------:R-:W-:-:S03]  /*0790*/  IABS R25, R26 ;  /* 0x0000001a00197213 */ /* 0x000fc60000000000 */
[----:B------:R-:W-:Y:S02]  /*07a0*/  IMAD.MOV.U32 R26, RZ, RZ, R27 ;  /* 0x000000ffff1a7224 */ /* 0x000fe400078e001b */
[----:B------:R-:W-:Y:S02]  /*07b0*/  IMAD.IADD R22, R11, 0x1, -R22 ;  /* 0x000000010b167824 */ /* 0x000fe400078e0a16 */
[----:B------:R-:W-:Y:S02]  /*07c0*/  IMAD.IADD R25, R25, 0x1, R26 ;  /* 0x0000000119197824 */ /* 0x000fe400078e021a */
[----:B------:R-:W-:Y:S02]  /*07d0*/  IMAD.IADD R26, R11, 0x1, -R20 ;  /* 0x000000010b1a7824 */ /* 0x000fe400078e0a14 */
[C---:B------:R-:W-:Y:S01]  /*07e0*/  IMAD.IADD R19, R10.reuse, 0x1, -R19 ;  /* 0x000000010a137824 */ /* 0x040fe200078e0a13 */
[----:B------:R-:W2:Y:S01]  /*07f0*/  LDG.E R20, desc[UR8][R6.64+0x78] ;  /* 0x0000780806147981 */ /* 0x000ea2000c1e1900 */
[----:B------:R-:W-:Y:S01]  /*0800*/  IMAD.IADD R21, R10, 0x1, -R21 ;  /* 0x000000010a157824 */ /* 0x000fe200078e0a15 */
[----:B------:R-:W-:-:S02]  /*0810*/  IABS R26, R26 ;  /* 0x0000001a001a7213 */ /* 0x000fc40000000000 */
[----:B------:R-:W-:Y:S02]  /*0820*/  IABS R19, R19 ;  /* 0x0000001300137213 */ /* 0x000fe40000000000 */
[----:B------:R-:W-:Y:S02]  /*0830*/  IABS R27, R22 ;  /* 0x00000016001b7213 */ /* 0x000fe40000000000 */
[----:B------:R-:W-:Y:S01]  /*0840*/  IABS R28, R21 ;  /* 0x00000015001c7213 */ /* 0x000fe20000000000 */
[----:B------:R-:W-:Y:S02]  /*0850*/  IMAD.MOV.U32 R22, RZ, RZ, R19 ;  /* 0x000000ffff167224 */ /* 0x000fe400078e0013 */
[----:B------:R-:W-:Y:S02]  /*0860*/  IMAD.MOV.U32 R21, RZ, RZ, R26 ;  /* 0x000000ffff157224 */ /* 0x000fe400078e001a */
[----:B------:R-:W-:Y:S02]  /*0870*/  IMAD.MOV.U32 R19, RZ, RZ, R27 ;  /* 0x000000ffff137224 */ /* 0x000fe400078e001b */
[----:B------:R-:W4:Y:S01]  /*0880*/  LDG.E R27, desc[UR8][R6.64+0x98] ;  /* 0x00009808061b7981 */ /* 0x000f22000c1e1900 */
[----:B------:R-:W-:-:S03]  /*0890*/  IMAD.IADD R21, R21, 0x1, R22 ;  /* 0x0000000115157824 */ /* 0x000fc600078e0216 */
[----:B------:R-:W4:Y:S01]  /*08a0*/  LDG.E R22, desc[UR8][R6.64+0x9c] ;  /* 0x00009c0806167981 */ /* 0x000f22000c1e1900 */
[----:B------:R-:W-:-:S04]  /*08b0*/  IMAD.MOV.U32 R26, RZ, RZ, R28 ;  /* 0x000000ffff1a7224 */ /* 0x000fc800078e001c */
[----:B------:R-:W-:Y:S02]  /*08c0*/  IMAD.IADD R19, R19, 0x1, R26 ;  /* 0x0000000113137824 */ /* 0x000fe400078e021a */
[----:B------:R-:W4:Y:S01]  /*08d0*/  LDG.E R26, desc[UR8][R6.64+0x8c] ;  /* 0x00008c08061a7981 */ /* 0x000f22000c1e1900 */
[----:B------:R-:W-:Y:S02]  /*08e0*/  PLOP3.LUT P3, PT, PT, PT, PT, 0x8, 0x80 ;  /* 0x000000000080781c */ /* 0x000fe40003f6e170 */
[----:B------:R-:W-:Y:S02]  /*08f0*/  @!P2 PLOP3.LUT P3, PT, P0, PT, PT, 0x80, 0x8 ;  /* 0x000000000008a81c */ /* 0x000fe4000076f070 */
[----:B------:R-:W-:-:S11]  /*0900*/  ISETP.GT.AND P4, PT, R21, R24, PT ;  /* 0x000000181500720c */ /* 0x000fd60003f84270 */
[----:B------:R-:W-:Y:S01]  /*0910*/  @P3 VIADD R9, R17, 0x2 ;  /* 0x0000000211093836 */ /* 0x000fe20000000000 */
[----:B---3--:R-:W-:-:S13]  /*0920*/  ISETP.GT.AND P5, PT, R25, R18, PT ;  /* 0x000000121900720c */ /* 0x008fda0003fa4270 */
[----:B------:R-:W3:Y:S01]  /*0930*/  @!P5 LDG.E R18, desc[UR8][R6.64+0x54] ;  /* 0x000054080612d981 */ /* 0x000ee2000c1e1900 */
[----:B--2---:R-:W-:-:S03]  /*0940*/  ISETP.GT.AND P3, PT, R19, R20, PT ;  /* 0x000000141300720c */ /* 0x004fc60003f64270 */
[----:B------:R-:W2:Y:S01]  /*0950*/  @!P4 LDG.E R20, desc[UR8][R6.64+0x68] ;  /* 0x000068080614c981 */ /* 0x000ea2000c1e1900 */
[----:B----4-:R-:W-:Y:S02]  /*0960*/  IMAD.IADD R27, R10, 0x1, -R27 ;  /* 0x000000010a1b7824 */ /* 0x010fe400078e0a1b */
[----:B------:R-:W-:-:S03]  /*0970*/  IMAD.IADD R22, R11, 0x1, -R22 ;  /* 0x000000010b167824 */ /* 0x000fc600078e0a16 */
[----:B------:R-:W-:Y:S02]  /*0980*/  IABS R24, R27 ;  /* 0x0000001b00187213 */ /* 0x000fe40000000000 */
[----:B------:R-:W-:-:S03]  /*0990*/  IABS R27, R22 ;  /* 0x00000016001b7213 */ /* 0x000fc60000000000 */
[----:B------:R-:W-:-:S04]  /*09a0*/  IMAD.MOV.U32 R22, RZ, RZ, R24 ;  /* 0x000000ffff167224 */ /* 0x000fc800078e0018 */
[----:B------:R-:W-:Y:S02]  /*09b0*/  IMAD.IADD R27, R27, 0x1, R22 ;  /* 0x000000011b1b7824 */ /* 0x000fe400078e0216 */
[----:B------:R-:W4:Y:S03]  /*09c0*/  @!P3 LDG.E R22, desc[UR8][R6.64+0x7c] ;  /* 0x00007c080616b981 */ /* 0x000f26000c1e1900 */
[----:B------:R-:W-:-:S13]  /*09d0*/  ISETP.GT.AND P2, PT, R27, R26, PT ;  /* 0x0000001a1b00720c */ /* 0x000fda0003f44270 */
[----:B------:R0:W4:Y:S01]  /*09e0*/  @!P2 LDG.E R24, desc[UR8][R6.64+0x90] ;  /* 0x000090080618a981 */ /* 0x000122000c1e1900 */
[----:B------:R-:W-:Y:S02]  /*09f0*/  @!P1 ISETP.GE.U32.AND P0, PT, R0, R29, PT ;  /* 0x0000001d0000920c */ /* 0x000fe40003f06070 */
[----:B------:R-:W-:-:S04]  /*0a00*/  @!P1 SHF.R.S32.HI R23, RZ, 0x1f, R29 ;  /* 0x0000001fff179819 */ /* 0x000fc8000001141d */
[----:B------:R-:W-:-:S04]  /*0a10*/  @!P1 ISETP.GE.AND.EX P0, PT, R8, R23, PT, P0 ;  /* 0x000000170800920c */ /* 0x000fc80003f06300 */
[----:B------:R-:W-:Y:S02]  /*0a20*/  @!P1 ISETP.EQ.OR P0, PT, R9, -0x1, !P0 ;  /* 0xffffffff0900980c */ /* 0x000fe40004702670 */
[----:B------:R-:W-:Y:S01]  /*0a30*/  PLOP3.LUT P6, PT, PT, PT, PT, 0x8, 0x80 ;  /* 0x000000000080781c */ /* 0x000fe20003fce170 */
[----:B------:R-:W-:Y:S01]  /*0a40*/  @!P5 IMAD R25, R12, R25, RZ ;  /* 0x000000190c19d224 */ /* 0x000fe200078e02ff */
[----:B------:R-:W-:Y:S02]  /*0a50*/  @!P1 PLOP3.LUT P6, PT, P0, PT, PT, 0x80, 0x8 ;  /* 0x000000000008981c */ /* 0x000fe400007cf070 */
[----:B------:R-:W-:Y:S02]  /*0a60*/  @!P1 SEL R0, R29, R0, P0 ;  /* 0x000000001d009207 */ /* 0x000fe40000000000 */
[----:B------:R-:W-:-:S09]  /*0a70*/  @!P1 SEL R8, R23, R8, P0 ;  /* 0x0000000817089207 */ /* 0x000fd20000000000 */
[----:B------:R-:W-:Y:S01]  /*0a80*/  @P6 VIADD R9, R17, 0x3 ;  /* 0x0000000311096836 */ /* 0x000fe20000000000 */
[----:B------:R-:W-:Y:S01]  /*0a90*/  PLOP3.LUT P1, PT, PT, PT, PT, 0x8, 0x80 ;  /* 0x000000000080781c */ /* 0x000fe20003f2e170 */
[C---:B------:R-:W-:Y:S02]  /*0aa0*/  @!P4 IMAD R21, R12.reuse, R21, RZ ;  /* 0x000000150c15c224 */ /* 0x040fe400078e02ff */
[C---:B------:R-:W-:Y:S02]  /*0ab0*/  @!P3 IMAD R19, R12.reuse, R19, RZ ;  /* 0x000000130c13b224 */ /* 0x040fe400078e02ff */
[----:B------:R-:W-:Y:S02]  /*0ac0*/  @!P2 IMAD R27, R12, R27, RZ ;  /* 0x0000001b0c1ba224 */ /* 0x000fe400078e02ff */
[----:B---3--:R-:W-:-:S05]  /*0ad0*/  @!P5 IMAD R25, R13, R18, -R25 ;  /* 0x000000120d19d224 */ /* 0x008fca00078e0a19 */
[----:B------:R-:W-:Y:S02]  /*0ae0*/  @!P5 SHF.R.S32.HI R23, RZ, 0x1f, R25 ;  /* 0x0000001fff17d819 */ /* 0x000fe40000011419 */
[----:B------:R-:W-:-:S04]  /*0af0*/  @!P5 ISETP.GE.U32.AND P0, PT, R0, R25, PT ;  /* 0x000000190000d20c */ /* 0x000fc80003f06070 */
[----:B------:R-:W-:-:S04]  /*0b00*/  @!P5 ISETP.GE.AND.EX P0, PT, R8, R23, PT, P0 ;  /* 0x000000170800d20c */ /* 0x000fc80003f06300 */
[----:B------:R-:W-:-:S04]  /*0b10*/  @!P5 ISETP.EQ.OR P0, PT, R9, -0x1, !P0 ;  /* 0xffffffff0900d80c */ /* 0x000fc80004702670 */
[----:B------:R-:W-:Y:S02]  /*0b20*/  @!P5 PLOP3.LUT P1, PT, P0, PT, PT, 0x80, 0x8 ;  /* 0x000000000008d81c */ /* 0x000fe4000072f070 */
[----:B------:R-:W-:Y:S01]  /*0b30*/  @!P5 SEL R0, R25, R0, P0 ;  /* 0x000000001900d207 */ /* 0x000fe20000000000 */
[----:B--2---:R-:W-:Y:S01]  /*0b40*/  @!P4 IMAD R21, R13, R20, -R21 ;  /* 0x000000140d15c224 */ /* 0x004fe200078e0a15 */
[----:B------:R-:W-:-:S04]  /*0b50*/  @!P5 SEL R8, R23, R8, P0 ;  /* 0x000000081708d207 */ /* 0x000fc80000000000 */
[----:B0-----:R-:W-:Y:S02]  /*0b60*/  @!P4 SHF.R.S32.HI R7, RZ, 0x1f, R21 ;  /* 0x0000001fff07c819 */ /* 0x001fe40000011415 */
[----:B------:R-:W-:-:S03]  /*0b70*/  @!P4 ISETP.GE.U32.AND P0, PT, R0, R21, PT ;  /* 0x000000150000c20c */ /* 0x000fc60003f06070 */
[----:B------:R-:W-:Y:S01]  /*0b80*/  @P1 VIADD R9, R17, 0x4 ;  /* 0x0000000411091836 */ /* 0x000fe20000000000 */
[----:B------:R-:W-:-:S04]  /*0b90*/  @!P4 ISETP.GE.AND.EX P0, PT, R8, R7, PT, P0 ;  /* 0x000000070800c20c */ /* 0x000fc80003f06300 */
[----:B------:R-:W-:Y:S02]  /*0ba0*/  @!P4 ISETP.EQ.OR P0, PT, R9, -0x1, !P0 ;  /* 0xffffffff0900c80c */ /* 0x000fe40004702670 */
[----:B------:R-:W-:Y:S02]  /*0bb0*/  PLOP3.LUT P1, PT, PT, PT, PT, 0x8, 0x80 ;  /* 0x000000000080781c */ /* 0x000fe40003f2e170 */
[----:B------:R-:W-:Y:S02]  /*0bc0*/  @!P4 PLOP3.LUT P1, PT, P0, PT, PT, 0x80, 0x8 ;  /* 0x000000000008c81c */ /* 0x000fe4000072f070 */
[----:B------:R-:W-:Y:S02]  /*0bd0*/  @!P4 SEL R0, R21, R0, P0 ;  /* 0x000000001500c207 */ /* 0x000fe40000000000 */
[----:B------:R-:W-:Y:S01]  /*0be0*/  @!P4 SEL R8, R7, R8, P0 ;  /* 0x000000080708c207 */ /* 0x000fe20000000000 */
[----:B----4-:R-:W-:-:S05]  /*0bf0*/  @!P3 IMAD R19, R13, R22, -R19 ;  /* 0x000000160d13b224 */ /* 0x010fca00078e0a13 */
[----:B------:R-:W-:Y:S02]  /*0c00*/  @!P3 SHF.R.S32.HI R7, RZ, 0x1f, R19 ;  /* 0x0000001fff07b819 */ /* 0x000fe40000011413 */
[----:B------:R-:W-:Y:S01]  /*0c10*/  @!P3 ISETP.GE.U32.AND P0, PT, R0, R19, PT ;  /* 0x000000130000b20c */ /* 0x000fe20003f06070 */
[----:B------:R-:W-:-:S03]  /*0c20*/  @P1 VIADD R9, R17, 0x5 ;  /* 0x0000000511091836 */ /* 0x000fc60000000000 */
[----:B------:R-:W-:-:S04]  /*0c30*/  @!P3 ISETP.GE.AND.EX P0, PT, R8, R7, PT, P0 ;  /* 0x000000070800b20c */ /* 0x000fc80003f06300 */
[----:B------:R-:W-:Y:S02]  /*0c40*/  @!P3 ISETP.EQ.OR P0, PT, R9, -0x1, !P0 ;  /* 0xffffffff0900b80c */ /* 0x000fe40004702670 */
[----:B------:R-:W-:Y:S02]  /*0c50*/  PLOP3.LUT P1, PT, PT, PT, PT, 0x8, 0x80 ;  /* 0x000000000080781c */ /* 0x000fe40003f2e170 */
[----:B------:R-:W-:Y:S01]  /*0c60*/  @!P3 PLOP3.LUT P1, PT, P0, PT, PT, 0x80, 0x8 ;  /* 0x000000000008b81c */ /* 0x000fe2000072f070 */
[----:B------:R-:W-:Y:S01]  /*0c70*/  @!P2 IMAD R27, R13, R24, -R27 ;  /* 0x000000180d1ba224 */ /* 0x000fe200078e0a1b */
[----:B------:R-:W-:Y:S02]  /*0c80*/  @!P3 SEL R0, R19, R0, P0 ;  /* 0x000000001300b207 */ /* 0x000fe40000000000 */
[----:B------:R-:W-:Y:S02]  /*0c90*/  @!P3 SEL R8, R7, R8, P0 ;  /* 0x000000080708b207 */ /* 0x000fe40000000000 */
[----:B------:R-:W-:-:S02]  /*0ca0*/  @!P2 SHF.R.S32.HI R7, RZ, 0x1f, R27 ;  /* 0x0000001fff07a819 */ /* 0x000fc4000001141b */
[----:B------:R-:W-:-:S04]  /*0cb0*/  @!P2 ISETP.GE.U32.AND P0, PT, R0, R27, PT ;  /* 0x0000001b0000a20c */ /* 0x000fc80003f06070 */
[----:B------:R-:W-:Y:S01]  /*0cc0*/  @!P2 ISETP.GE.AND.EX P0, PT, R8, R7, PT, P0 ;  /* 0x000000070800a20c */ /* 0x000fe20003f06300 */
[----:B------:R-:W-:Y:S01]  /*0cd0*/  @P1 VIADD R9, R17, 0x6 ;  /* 0x0000000611091836 */ /* 0x000fe20000000000 */
[----:B------:R-:W-:-:S04]  /*0ce0*/  PLOP3.LUT P1, PT, PT, PT, PT, 0x8, 0x80 ;  /* 0x000000000080781c */ /* 0x000fc80003f2e170 */
[----:B------:R-:W-:-:S04]  /*0cf0*/  @!P2 ISETP.EQ.OR P0, PT, R9, -0x1, !P0 ;  /* 0xffffffff0900a80c */ /* 0x000fc80004702670 */
[----:B------:R-:W-:-:S13]  /*0d00*/  @!P2 PLOP3.LUT P1, PT, P0, PT, PT, 0x80, 0x8 ;  /* 0x000000000008a81c */ /* 0x000fda000072f070 */
[C---:B------:R-:W-:Y:S01]  /*0d10*/  @P1 VIADD R9, R17.reuse, 0x7 ;  /* 0x0000000711091836 */ /* 0x040fe20000000000 */
[----:B------:R-:W-:-:S05]  /*0d20*/  IADD3 R17, P1, PT, R17, 0x8, RZ ;  /* 0x0000000811117810 */ /* 0x000fca0007f3e0ff */
[----:B------:R-:W-:Y:S01]  /*0d30*/  IMAD.X R16, RZ, RZ, R16, P1 ;  /* 0x000000ffff107224 */ /* 0x000fe200008e0610 */
[----:B------:R-:W-:-:S04]  /*0d40*/  ISETP.NE.U32.AND P1, PT, R17, R14, PT ;  /* 0x0000000e1100720c */ /* 0x000fc80003f25070 */
[----:B------:R-:W-:Y:S02]  /*0d50*/  ISETP.NE.AND.EX P1, PT, R16, R15, PT, P1 ;  /* 0x0000000f1000720c */ /* 0x000fe40003f25310 */
[----:B------:R-:W-:Y:S02]  /*0d60*/  @!P2 SEL R0, R27, R0, P0 ;  /* 0x000000001b00a207 */ /* 0x000fe40000000000 */
[----:B------:R-:W-:-:S09]  /*0d70*/  @!P2 SEL R8, R7, R8, P0 ;  /* 0x000000080708a207 */ /* 0x000fd20000000000 */
[----:B------:R-:W-:Y:S05]  /*0d80*/  @P1 BRA `(.L_x_29) ;  /* 0xfffffff400241947 */ /* 0x000fea000383ffff */
.L_x_28:
[----:B------:R-:W-:Y:S05]  /*0d90*/  BRA.U !UP1, `(.L_x_27) ;  /* 0x0000000909b87547 */ /* 0x000fea000b800000 */
[----:B------:R-:W-:Y:S02]  /*0da0*/  ULOP3.LUT UR4, UR5, 0x7, URZ, 0xc0, !UPT ;  /* 0x0000000705047892 */ /* 0x000fe4000f8ec0ff */
[----:B------:R-:W-:Y:S02]  /*0db0*/  ULOP3.LUT UP1, UR6, UR5, 0x3, URZ, 0xc0, !UPT ;  /* 0x0000000305067892 */ /* 0x000fe4000f82c0ff */
[----:B------:R-:W-:-:S04]  /*0dc0*/  UIADD3 UR4, UP0, UPT, UR4, -0x1, URZ ;  /* 0xffffffff04047890 */ /* 0x000fc8000ff1e0ff */
[----:B------:R-:W-:Y:S02]  /*0dd0*/  UIADD3.X UR7, UPT, UPT, URZ, -0x1, URZ, UP0, !UPT ;  /* 0xffffffffff077890 */ /* 0x000fe400087fe4ff */
[----:B------:R-:W-:-:S04]  /*0de0*/  UISETP.GE.U32.AND UP0, UPT, UR4, 0x3, UPT ;  /* 0x000000030400788c */ /* 0x000fc8000bf06070 */
[----:B------:R-:W-:-:S09]  /*0df0*/  UISETP.GE.U32.AND.EX UP0, UPT, UR7, URZ, UPT, UP0 ;  /* 0x000000ff0700728c */ /* 0x000fd2000bf06100 */
[----:B------:R-:W-:Y:S05]  /*0e00*/  BRA.U !UP0, `(.L_x_30) ;  /* 0x0000000508687547 */ /* 0x000fea000b800000 */
[----:B------:R-:W0:Y:S01]  /*0e10*/  LDC.64 R4, c[0x0][0x388] ;  /* 0x0000e200ff047b82 */ /* 0x000e220000000a00 */
        /* <DEDUP_REMOVED lines=17> */
[----:B------:R-:W-:Y:S02]  /*0f30*/  IABS R25, R7 ;  /* 0x0000000700197213 */ /* 0x000fe40000000000 */
[----:B------:R-:W-:-:S03]  /*0f40*/  IABS R7, R26 ;  /* 0x0000001a00077213 */ /* 0x000fc60000000000 */
[----:B------:R-:W-:Y:S02]  /*0f50*/  IMAD.MOV.U32 R26, RZ, RZ, R25 ;  /* 0x000000ffff1a7224 */ /* 0x000fe400078e0019 */
[----:B----4-:R-:W-:Y:S02]  /*0f60*/  IMAD.IADD R23, R10, 0x1, -R23 ;  /* 0x000000010a177824 */ /* 0x010fe400078e0a17 */
[----:B------:R-:W-:Y:S02]  /*0f70*/  IMAD.IADD R7, R7, 0x1, R26 ;  /* 0x0000000107077824 */ /* 0x000fe400078e021a */
[----:B------:R-:W-:Y:S01]  /*0f80*/  IMAD.IADD R22, R11, 0x1, -R22 ;  /* 0x000000010b167824 */ /* 0x000fe200078e0a16 */
[----:B------:R-:W-:Y:S02]  /*0f90*/  IABS R23, R23 ;  /* 0x0000001700177213 */ /* 0x000fe40000000000 */
[----:B------:R-:W-:Y:S02]  /*0fa0*/  ISETP.GT.AND P4, PT, R7, R24, PT ;  /* 0x000000180700720c */ /* 0x000fe40003f84270 */
[----:B------:R-:W-:-:S05]  /*0fb0*/  IABS R22, R22 ;  /* 0x0000001600167213 */ /* 0x000fca0000000000 */
[----:B------:R-:W-:-:S06]  /*0fc0*/  IMAD.IADD R22, R22, 0x1, R23 ;  /* 0x0000000116167824 */ /* 0x000fcc00078e0217 */
[----:B------:R-:W2:Y:S01]  /*0fd0*/  @!P4 LDG.E R24, desc[UR8][R4.64+0x4] ;  /* 0x000004080418c981 */ /* 0x000ea2000c1e1900 */
[----:B------:R-:W-:Y:S01]  /*0fe0*/  ISETP.GT.AND P3, PT, R22, R21, PT ;  /* 0x000000151600720c */ /* 0x000fe20003f64270 */
[----:B------:R-:W-:Y:S02]  /*0ff0*/  IMAD.IADD R19, R10, 0x1, -R19 ;  /* 0x000000010a137824 */ /* 0x000fe400078e0a13 */
[----:B------:R-:W-:-:S03]  /*1000*/  IMAD.IADD R20, R11, 0x1, -R20 ;  /* 0x000000010b147824 */ /* 0x000fc600078e0a14 */
[----:B------:R-:W-:Y:S02]  /*1010*/  IABS R26, R19 ;  /* 0x00000013001a7213 */ /* 0x000fe40000000000 */
[----:B------:R-:W-:-:S05]  /*1020*/  IABS R19, R20 ;  /* 0x0000001400137213 */ /* 0x000fca0000000000 */
[----:B------:R-:W3:Y:S01]  /*1030*/  @!P3 LDG.E R20, desc[UR8][R4.64+0x18] ;  /* 0x000018080414b981 */ /* 0x000ee2000c1e1900 */
[----:B------:R-:W-:Y:S02]  /*1040*/  IMAD.IADD R19, R19, 0x1, R26 ;  /* 0x0000000113137824 */ /* 0x000fe400078e021a */
[----:B------:R-:W-:Y:S02]  /*1050*/  IMAD.IADD R17, R10, 0x1, -R17 ;  /* 0x000000010a117824 */ /* 0x000fe400078e0a11 */
[----:B------:R-:W-:Y:S01]  /*1060*/  IMAD.IADD R18, R11, 0x1, -R18 ;  /* 0x000000010b127824 */ /* 0x000fe200078e0a12 */
[----:B------:R-:W-:Y:S02]  /*1070*/  ISETP.GT.AND P2, PT, R19, R16, PT ;  /* 0x000000101300720c */ /* 0x000fe40003f44270 */
[----:B------:R-:W-:Y:S02]  /*1080*/  IABS R21, R17 ;  /* 0x0000001100157213 */ /* 0x000fe40000000000 */
[----:B------:R-:W-:-:S03]  /*1090*/  IABS R17, R18 ;  /* 0x0000001200117213 */ /* 0x000fc60000000000 */
[----:B------:R-:W-:-:S06]  /*10a0*/  IMAD.MOV.U32 R18, RZ, RZ, R21 ;  /* 0x000000ffff127224 */ /* 0x000fcc00078e0015 */
[----:B------:R-:W4:Y:S01]  /*10b0*/  @!P2 LDG.E R16, desc[UR8][R4.64+0x2c] ;  /* 0x00002c080410a981 */ /* 0x000f22000c1e1900 */
[----:B------:R-:W-:-:S05]  /*10c0*/  IMAD.IADD R17, R17, 0x1, R18 ;  /* 0x0000000111117824 */ /* 0x000fca00078e0212 */
[----:B------:R-:W-:-:S13]  /*10d0*/  ISETP.GT.AND P1, PT, R17, R6, PT ;  /* 0x000000061100720c */ /* 0x000fda0003f24270 */
[----:B------:R0:W4:Y:S01]  /*10e0*/  @!P1 LDG.E R6, desc[UR8][R4.64+0x40] ;  /* 0x0000400804069981 */ /* 0x000122000c1e1900 */
[C---:B------:R-:W-:Y:S02]  /*10f0*/  @!P4 IMAD R7, R12.reuse, R7, RZ ;  /* 0x000000070c07c224 */ /* 0x040fe400078e02ff */
[C---:B------:R-:W-:Y:S02]  /*1100*/  @!P3 IMAD R22, R12.reuse, R22, RZ ;  /* 0x000000160c16b224 */ /* 0x040fe400078e02ff */
[C---:B------:R-:W-:Y:S02]  /*1110*/  @!P2 IMAD R19, R12.reuse, R19, RZ ;  /* 0x000000130c13a224 */ /* 0x040fe400078e02ff */
[----:B------:R-:W-:Y:S02]  /*1120*/  @!P1 IMAD R17, R12, R17, RZ ;  /* 0x000000110c119224 */ /* 0x000fe400078e02ff */
[----:B--2---:R-:W-:-:S05]  /*1130*/  @!P4 IMAD R7, R13, R24, -R7 ;  /* 0x000000180d07c224 */ /* 0x004fca00078e0a07 */
[----:B------:R-:W-:Y:S02]  /*1140*/  @!P4 ISETP.GE.U32.AND P0, PT, R0, R7, PT ;  /* 0x000000070000c20c */ /* 0x000fe40003f06070 */
[----:B------:R-:W-:-:S04]  /*1150*/  @!P4 SHF.R.S32.HI R23, RZ, 0x1f, R7 ;  /* 0x0000001fff17c819 */ /* 0x000fc80000011407 */
[----:B------:R-:W-:Y:S01]  /*1160*/  @!P4 ISETP.GE.AND.EX P0, PT, R8, R23, PT, P0 ;  /* 0x000000170800c20c */ /* 0x000fe20003f06300 */
[----:B---3--:R-:W-:-:S03]  /*1170*/  @!P3 IMAD R21, R13, R20, -R22 ;  /* 0x000000140d15b224 */ /* 0x008fc600078e0a16 */
[----:B------:R-:W-:-:S04]  /*1180*/  @!P4 ISETP.EQ.OR P0, PT, R9, -0x1, !P0 ;  /* 0xffffffff0900c80c */ /* 0x000fc80004702670 */
[----:B------:R-:W-:Y:S02]  /*1190*/  @!P4 SEL R0, R7, R0, P0 ;  /* 0x000000000700c207 */ /* 0x000fe40000000000 */
[----:B------:R-:W-:Y:S02]  /*11a0*/  @!P4 SEL R8, R23, R8, P0 ;  /* 0x000000081708c207 */ /* 0x000fe40000000000 */
[----:B0-----:R-:W-:Y:S02]  /*11b0*/  @!P3 SHF.R.S32.HI R5, RZ, 0x1f, R21 ;  /* 0x0000001fff05b819 */ /* 0x001fe40000011415 */
[----:B------:R-:W-:Y:S02]  /*11c0*/  @!P3 ISETP.GE.U32.AND P5, PT, R0, R21, PT ;  /* 0x000000150000b20c */ /* 0x000fe40003fa6070 */
[----:B------:R-:W-:Y:S02]  /*11d0*/  @!P4 SEL R9, R14, R9, P0 ;  /* 0x000000090e09c207 */ /* 0x000fe40000000000 */
[----:B------:R-:W-:-:S02]  /*11e0*/  @!P3 ISETP.GE.AND.EX P0, PT, R8, R5, PT, P5 ;  /* 0x000000050800b20c */ /* 0x000fc40003f06350 */
[----:B------:R-:W-:Y:S02]  /*11f0*/  PLOP3.LUT P4, PT, PT, PT, PT, 0x8, 0x80 ;  /* 0x000000000080781c */ /* 0x000fe40003f8e170 */
[----:B------:R-:W-:Y:S01]  /*1200*/  @!P3 ISETP.EQ.OR P0, PT, R9, -0x1, !P0 ;  /* 0xffffffff0900b80c */ /* 0x000fe20004702670 */
[----:B----4-:R-:W-:-:S03]  /*1210*/  @!P2 IMAD R19, R13, R16, -R19 ;  /* 0x000000100d13a224 */ /* 0x010fc600078e0a13 */
[----:B------:R-:W-:Y:S02]  /*1220*/  @!P3 PLOP3.LUT P4, PT, P0, PT, PT, 0x80, 0x8 ;  /* 0x000000000008b81c */ /* 0x000fe4000078f070 */
[----:B------:R-:W-:Y:S02]  /*1230*/  @!P3 SEL R0, R21, R0, P0 ;  /* 0x000000001500b207 */ /* 0x000fe40000000000 */
[----:B------:R-:W-:Y:S02]  /*1240*/  @!P3 SEL R8, R5, R8, P0 ;  /* 0x000000080508b207 */ /* 0x000fe40000000000 */
[----:B------:R-:W-:Y:S02]  /*1250*/  @!P2 SHF.R.S32.HI R5, RZ, 0x1f, R19 ;  /* 0x0000001fff05a819 */ /* 0x000fe40000011413 */
[----:B------:R-:W-:Y:S02]  /*1260*/  @!P2 ISETP.GE.U32.AND P0, PT, R0, R19, PT ;  /* 0x000000130000a20c */ /* 0x000fe40003f06070 */
[----:B------:R-:W-:-:S02]  /*1270*/  PLOP3.LUT P3, PT, PT, PT, PT, 0x8, 0x80 ;  /* 0x000000000080781c */ /* 0x000fc40003f6e170 */
[----:B------:R-:W-:Y:S01]  /*1280*/  @!P2 ISETP.GE.AND.EX P0, PT, R8, R5, PT, P0 ;  /* 0x000000050800a20c */ /* 0x000fe20003f06300 */
[----:B------:R-:W-:Y:S02]  /*1290*/  @P4 VIADD R9, R14, 0x1 ;  /* 0x000000010e094836 */ /* 0x000fe40000000000 */
[----:B------:R-:W-:-:S03]  /*12a0*/  @!P1 IMAD R17, R13, R6, -R17 ;  /* 0x000000060d119224 */ /* 0x000fc600078e0a11 */
[----:B------:R-:W-:-:S04]  /*12b0*/  @!P2 ISETP.EQ.OR P0, PT, R9, -0x1, !P0 ;  /* 0xffffffff0900a80c */ /* 0x000fc80004702670 */
[----:B------:R-:W-:Y:S02]  /*12c0*/  @!P2 PLOP3.LUT P3, PT, P0, PT, PT, 0x80, 0x8 ;  /* 0x000000000008a81c */ /* 0x000fe4000076f070 */
[----:B------:R-:W-:Y:S02]  /*12d0*/  @!P2 SEL R0, R19, R0, P0 ;  /* 0x000000001300a207 */ /* 0x000fe40000000000 */
[----:B------:R-:W-:Y:S02]  /*12e0*/  @!P2 SEL R8, R5, R8, P0 ;  /* 0x000000080508a207 */ /* 0x000fe40000000000 */
[----:B------:R-:W-:Y:S02]  /*12f0*/  @!P1 SHF.R.S32.HI R5, RZ, 0x1f, R17 ;  /* 0x0000001fff059819 */ /* 0x000fe40000011411 */
[----:B------:R-:W-:Y:S02]  /*1300*/  @!P1 ISETP.GE.U32.AND P0, PT, R0, R17, PT ;  /* 0x000000110000920c */ /* 0x000fe40003f06070 */
[----:B------:R-:W-:-:S02]  /*1310*/  PLOP3.LUT P2, PT, PT, PT, PT, 0x8, 0x80 ;  /* 0x000000000080781c */ /* 0x000fc40003f4e170 */
[----:B------:R-:W-:Y:S01]  /*1320*/  @!P1 ISETP.GE.AND.EX P0, PT, R8, R5, PT, P0 ;  /* 0x000000050800920c */ /* 0x000fe20003f06300 */
[----:B------:R-:W-:-:S05]  /*1330*/  @P3 VIADD R9, R14, 0x2 ;  /* 0x000000020e093836 */ /* 0x000fca0000000000 */
[----:B------:R-:W-:-:S04]  /*1340*/  @!P1 ISETP.EQ.OR P0, PT, R9, -0x1, !P0 ;  /* 0xffffffff0900980c */ /* 0x000fc80004702670 */
[----:B------:R-:W-:Y:S02]  /*1350*/  @!P1 PLOP3.LUT P2, PT, P0, PT, PT, 0x80, 0x8 ;  /* 0x000000000008981c */ /* 0x000fe4000074f070 */
[----:B------:R-:W-:Y:S02]  /*1360*/  @!P1 SEL R0, R17, R0, P0 ;  /* 0x0000000011009207 */ /* 0x000fe40000000000 */
[----:B------:R-:W-:-:S09]  /*1370*/  @!P1 SEL R8, R5, R8, P0 ;  /* 0x0000000805089207 */ /* 0x000fd20000000000 */
[C---:B------:R-:W-:Y:S01]  /*1380*/  @P2 VIADD R9, R14.reuse, 0x3 ;  /* 0x000000030e092836 */ /* 0x040fe20000000000 */
[----:B------:R-:W-:-:S05]  /*1390*/  IADD3 R14, P2, PT, R14, 0x4, RZ ;  /* 0x000000040e0e7810 */ /* 0x000fca0007f5e0ff */
[----:B------:R-:W-:-:S08]  /*13a0*/  IMAD.X R15, RZ, RZ, R15, P2 ;  /* 0x000000ffff0f7224 */ /* 0x000fd000010e060f */
.L_x_30:
[----:B------:R-:W-:Y:S05]  /*13b0*/  BRA.U !UP1, `(.L_x_27) ;  /* 0x0000000509307547 */ /* 0x000fea000b800000 */
[----:B------:R-:W-:Y:S02]  /*13c0*/  UISETP.NE.AND UP0, UPT, UR6, 0x1, UPT ;  /* 0x000000010600788c */ /* 0x000fe4000bf05270 */
[----:B------:R-:W-:-:S04]  /*13d0*/  ULOP3.LUT UR4, UR5, 0x1, URZ, 0xc0, !UPT ;  /* 0x0000000105047892 */ /* 0x000fc8000f8ec0ff */
[----:B------:R-:W-:-:S03]  /*13e0*/  UISETP.NE.U32.AND UP1, UPT, UR4, 0x1, UPT ;  /* 0x000000010400788c */ /* 0x000fc6000bf25070 */
[----:B------:R-:W-:Y:S08]  /*13f0*/  BRA.U !UP0, `(.L_x_31) ;  /* 0x0000000108b87547 */ /* 0x000ff0000b800000 */
        /* <DEDUP_REMOVED lines=9> */
[----:B------:R-:W4:Y:S01]  /*1490*/  LDG.E R6, desc[UR8][R4.64+0x14] ;  /* 0x0000140804067981 */ /* 0x000f22000c1e1900 */
[----:B--2--5:R-:W-:-:S02]  /*14a0*/  IMAD.IADD R17, R10, 0x1, -R17 ;  /* 0x000000010a117824 */ /* 0x024fc400078e0a11 */
[----:B---3--:R-:W-:-:S03]  /*14b0*/  IMAD.IADD R16, R11, 0x1, -R16 ;  /* 0x000000010b107824 */ /* 0x008fc600078e0a10 */
[----:B------:R-:W-:Y:S02]  /*14c0*/  IABS R17, R17 ;  /* 0x0000001100117213 */ /* 0x000fe40000000000 */
[----:B------:R-:W-:-:S05]  /*14d0*/  IABS R16, R16 ;  /* 0x0000001000107213 */ /* 0x000fca0000000000 */
[----:B------:R-:W-:Y:S02]  /*14e0*/  IMAD.IADD R17, R16, 0x1, R17 ;  /* 0x0000000110117824 */ /* 0x000fe400078e0211 */
[----:B----4-:R-:W-:Y:S02]  /*14f0*/  IMAD.IADD R19, R10, 0x1, -R19 ;  /* 0x000000010a137824 */ /* 0x010fe400078e0a13 */
[----:B------:R-:W-:Y:S01]  /*1500*/  IMAD.IADD R18, R11, 0x1, -R18 ;  /* 0x000000010b127824 */ /* 0x000fe200078e0a12 */
[----:B------:R-:W-:Y:S02]  /*1510*/  ISETP.GT.AND P3, PT, R17, R7, PT ;  /* 0x000000071100720c */ /* 0x000fe40003f64270 */
[----:B------:R-:W-:Y:S02]  /*1520*/  IABS R16, R19 ;  /* 0x0000001300107213 */ /* 0x000fe40000000000 */
[----:B------:R-:W-:-:S05]  /*1530*/  IABS R7, R18 ;  /* 0x0000001200077213 */ /* 0x000fca0000000000 */
[----:B------:R-:W-:-:S04]  /*1540*/  IMAD.IADD R21, R7, 0x1, R16 ;  /* 0x0000000107157824 */ /* 0x000fc800078e0210 */
[----:B------:R-:W2:Y:S01]  /*1550*/  @!P3 LDG.E R16, desc[UR8][R4.64+0x4] ;  /* 0x000004080410b981 */ /* 0x000ea2000c1e1900 */
[----:B------:R-:W-:-:S13]  /*1560*/  ISETP.GT.AND P2, PT, R21, R6, PT ;  /* 0x000000061500720c */ /* 0x000fda0003f44270 */
[----:B------:R-:W3:Y:S01]  /*1570*/  @!P2 LDG.E R18, desc[UR8][R4.64+0x18] ;  /* 0x000018080412a981 */ /* 0x000ee2000c1e1900 */
[----:B------:R-:W-:-:S04]  /*1580*/  @!P3 IMAD R6, R12, R17, RZ ;  /* 0x000000110c06b224 */ /* 0x000fc800078e02ff */
[----:B--2---:R-:W-:-:S05]  /*1590*/  @!P3 IMAD R7, R13, R16, -R6 ;  /* 0x000000100d07b224 */ /* 0x004fca00078e0a06 */
[----:B------:R-:W-:Y:S02]  /*15a0*/  @!P3 ISETP.GE.U32.AND P0, PT, R0, R7, PT ;  /* 0x000000070000b20c */ /* 0x000fe40003f06070 */
[----:B------:R-:W-:Y:S01]  /*15b0*/  @!P3 SHF.R.S32.HI R19, RZ, 0x1f, R7 ;  /* 0x0000001fff13b819 */ /* 0x000fe20000011407 */
[----:B------:R-:W-:-:S03]  /*15c0*/  @!P2 IMAD R6, R12, R21, RZ ;  /* 0x000000150c06a224 */ /* 0x000fc600078e02ff */
[----:B------:R-:W-:-:S04]  /*15d0*/  @!P3 ISETP.GE.AND.EX P0, PT, R8, R19, PT, P0 ;  /* 0x000000130800b20c */ /* 0x000fc80003f06300 */
[----:B------:R-:W-:Y:S01]  /*15e0*/  @!P3 ISETP.EQ.OR P0, PT, R9, -0x1, !P0 ;  /* 0xffffffff0900b80c */ /* 0x000fe20004702670 */
[----:B---3--:R-:W-:-:S03]  /*15f0*/  @!P2 IMAD R17, R13, R18, -R6 ;  /* 0x000000120d11a224 */ /* 0x008fc600078e0a06 */
[----:B------:R-:W-:Y:S02]  /*1600*/  @!P3 SEL R0, R7, R0, P0 ;  /* 0x000000000700b207 */ /* 0x000fe40000000000 */
[----:B------:R-:W-:Y:S02]  /*1610*/  @!P2 SHF.R.S32.HI R7, RZ, 0x1f, R17 ;  /* 0x0000001fff07a819 */ /* 0x000fe40000011411 */
[----:B------:R-:W-:Y:S02]  /*1620*/  @!P3 SEL R8, R19, R8, P0 ;  /* 0x000000081308b207 */ /* 0x000fe40000000000 */
[----:B------:R-:W-:Y:S02]  /*1630*/  @!P2 ISETP.GE.U32.AND P1, PT, R0, R17, PT ;  /* 0x000000110000a20c */ /* 0x000fe40003f26070 */
[----:B------:R-:W-:Y:S02]  /*1640*/  @!P3 SEL R9, R14, R9, P0 ;  /* 0x000000090e09b207 */ /* 0x000fe40000000000 */
[----:B------:R-:W-:-:S04]  /*1650*/  @!P2 ISETP.GE.AND.EX P0, PT, R8, R7, PT, P1 ;  /* 0x000000070800a20c */ /* 0x000fc80003f06310 */
[----:B------:R-:W-:Y:S02]  /*1660*/  @!P2 ISETP.EQ.OR P0, PT, R9, -0x1, !P0 ;  /* 0xffffffff0900a80c */ /* 0x000fe40004702670 */
[----:B------:R-:W-:Y:S02]  /*1670*/  PLOP3.LUT P1, PT, PT, PT, PT, 0x8, 0x80 ;  /* 0x000000000080781c */ /* 0x000fe40003f2e170 */
[----:B------:R-:W-:Y:S02]  /*1680*/  @!P2 PLOP3.LUT P1, PT, P0, PT, PT, 0x80, 0x8 ;  /* 0x000000000008a81c */ /* 0x000fe4000072f070 */
[----:B------:R-:W-:Y:S02]  /*1690*/  @!P2 SEL R0, R17, R0, P0 ;  /* 0x000000001100a207 */ /* 0x000fe40000000000 */
[----:B------:R-:W-:-:S09]  /*16a0*/  @!P2 SEL R8, R7, R8, P0 ;  /* 0x000000080708a207 */ /* 0x000fd20000000000 */
[C---:B------:R-:W-:Y:S01]  /*16b0*/  @P1 VIADD R9, R14.reuse, 0x1 ;  /* 0x000000010e091836 */ /* 0x040fe20000000000 */
[----:B------:R-:W-:-:S05]  /*16c0*/  IADD3 R14, P1, PT, R14, 0x2, RZ ;  /* 0x000000020e0e7810 */ /* 0x000fca0007f3e0ff */
[----:B------:R-:W-:-:S08]  /*16d0*/  IMAD.X R15, RZ, RZ, R15, P1 ;  /* 0x000000ffff0f7224 */ /* 0x000fd000008e060f */
.L_x_31:
[----:B------:R-:W-:Y:S05]  /*16e0*/  BRA.U UP1, `(.L_x_27) ;  /* 0x0000000101647547 */ /* 0x000fea000b800000 */
[----:B------:R-:W0:Y:S01]  /*16f0*/  LDC.64 R4, c[0x0][0x388] ;  /* 0x0000e200ff047b82 */ /* 0x000e220000000a00 */
[----:B------:R-:W-:Y:S02]  /*1700*/  IMAD R15, R15, 0x14, RZ ;  /* 0x000000140f0f7824 */ /* 0x000fe400078e02ff */
[----:B0-----:R-:W-:-:S04]  /*1710*/  IMAD.WIDE.U32 R4, R14, 0x14, R4 ;  /* 0x000000140e047825 */ /* 0x001fc800078e0004 */
[----:B------:R-:W-:-:S05]  /*1720*/  IMAD.IADD R5, R5, 0x1, R15 ;  /* 0x0000000105057824 */ /* 0x000fca00078e020f */
[----:B------:R-:W2:Y:S04]  /*1730*/  LDG.E R7, desc[UR8][R4.64+0xc] ;  /* 0x00000c0804077981 */ /* 0x000ea8000c1e1900 */
[----:B------:R-:W3:Y:S04]  /*1740*/  LDG.E R16, desc[UR8][R4.64+0x10] ;  /* 0x0000100804107981 */ /* 0x000ee8000c1e1900 */
[----:B------:R-:W4:Y:S01]  /*1750*/  LDG.E R6, desc[UR8][R4.64] ;  /* 0x0000000804067981 */ /* 0x000f22000c1e1900 */
[----:B------:R-:W-:Y:S01]  /*1760*/  BSSY.RECONVERGENT B0, `(.L_x_27) ;  /* 0x0000011000007945 */ /* 0x000fe20003800200 */
[----:B--2--5:R-:W-:-:S02]  /*1770*/  IMAD.IADD R7, R10, 0x1, -R7 ;  /* 0x000000010a077824 */ /* 0x024fc400078e0a07 */
[----:B---3--:R-:W-:-:S03]  /*1780*/  IMAD.IADD R16, R11, 0x1, -R16 ;  /* 0x000000010b107824 */ /* 0x008fc600078e0a10 */
[----:B------:R-:W-:Y:S02]  /*1790*/  IABS R10, R7 ;  /* 0x00000007000a7213 */ /* 0x000fe40000000000 */
[----:B------:R-:W-:-:S05]  /*17a0*/  IABS R7, R16 ;  /* 0x0000001000077213 */ /* 0x000fca0000000000 */
[----:B------:R-:W-:-:S05]  /*17b0*/  IMAD.IADD R7, R7, 0x1, R10 ;  /* 0x0000000107077824 */ /* 0x000fca00078e020a */
[----:B----4-:R-:W-:-:S13]  /*17c0*/  ISETP.GT.AND P0, PT, R7, R6, PT ;  /* 0x000000060700720c */ /* 0x010fda0003f04270 */
[----:B------:R-:W-:Y:S05]  /*17d0*/  @P0 BRA `(.L_x_32) ;  /* 0x0000000000240947 */ /* 0x000fea0003800000 */
[----:B------:R-:W2:Y:S01]  /*17e0*/  LDG.E R4, desc[UR8][R4.64+0x4] ;  /* 0x0000040804047981 */ /* 0x000ea2000c1e1900 */
[----:B------:R-:W-:-:S04]  /*17f0*/  IMAD R12, R12, R7, RZ ;  /* 0x000000070c0c7224 */ /* 0x000fc800078e02ff */
[----:B--2---:R-:W-:-:S05]  /*1800*/  IMAD R13, R13, R4, -R12 ;  /* 0x000000040d0d7224 */ /* 0x004fca00078e0a0c */
[----:B------:R-:W-:Y:S02]  /*1810*/  ISETP.GE.U32.AND P0, PT, R0, R13, PT ;  /* 0x0000000d0000720c */ /* 0x000fe40003f06070 */
[----:B------:R-:W-:-:S04]  /*1820*/  SHF.R.S32.HI R7, RZ, 0x1f, R13 ;  /* 0x0000001fff077819 */ /* 0x000fc8000001140d */
[----:B------:R-:W-:-:S04]  /*1830*/  ISETP.GE.AND.EX P0, PT, R8, R7, PT, P0 ;  /* 0x000000070800720c */ /* 0x000fc80003f06300 */
[----:B------:R-:W-:-:S04]  /*1840*/  ISETP.EQ.OR P0, PT, R9, -0x1, !P0 ;  /* 0xffffffff0900780c */ /* 0x000fc80004702670 */
[----:B------:R-:W-:Y:S02]  /*1850*/  SEL R0, R13, R0, P0 ;  /* 0x000000000d007207 */ /* 0x000fe40000000000 */
[----:B------:R-:W-:-:S07]  /*1860*/  SEL R9, R14, R9, P0 ;  /* 0x000000090e097207 */ /* 0x000fce0000000000 */
.L_x_32:
[----:B------:R-:W-:Y:S05]  /*1870*/  BSYNC.RECONVERGENT B0 ;  /* 0x0000000000007941 */ /* 0x000fea0003800200 */
.L_x_27:
[----:B------:R-:W-:Y:S04]  /*1880*/  STG.E desc[UR8][R2.64+0x14], R0 ;  /* 0x0000140002007986 */ /* 0x000fe8000c101908 */
[----:B------:R-:W-:Y:S01]  /*1890*/  STG.E desc[UR8][R2.64+0x10], R9 ;  /* 0x0000100902007986 */ /* 0x000fe2000c101908 */
[----:B------:R-:W-:Y:S05]  /*18a0*/  EXIT ;  /* 0x000000000000794d */ /* 0x000fea0003800000 */
.L_x_33:
        /* <DEDUP_REMOVED lines=13> */
.L_x_35:


//--------------------- .nv.shared.reserved.0     --------------------------
	.section	.nv.shared.reserved.0,"aw",@nobits
	.weak		__nv_reservedSMEM_offset_0_alias
	.size		__nv_reservedSMEM_offset_0_alias, 0, 64
	.other		__nv_reservedSMEM_offset_0_alias,@"STO_CUDA_RESERVED_SHARED STV_DEFAULT"
__nv_reservedSMEM_offset_0_alias:
	.zero		0
	.zero		64


//--------------------- .nv.constant0._Z19antennaPositionEval7AntennaiiPK8BuildingPKiPi --------------------------
	.section	.nv.constant0._Z19antennaPositionEval7AntennaiiPK8BuildingPKiPi,"a",@progbits
	.sectionflags	@""
	.align	4
.nv.constant0._Z19antennaPositionEval7AntennaiiPK8BuildingPKiPi:
	.zero		952


//--------------------- .nv.constant0._Z12solutionEvalP8BuildingPK7Antennai --------------------------
	.section	.nv.constant0._Z12solutionEvalP8BuildingPK7Antennai,"a",@progbits
	.sectionflags	@""
	.align	4
.nv.constant0._Z12solutionEvalP8BuildingPK7Antennai:
	.zero		916


//--------------------- SYMBOLS --------------------------

	.type		.nv.reservedSmem.offset0,@object
	.size		.nv.reservedSmem.offset0,0x4
